# CuTe-DSL kernel — source=cudnn_frontend_dsl family=gemm_amax
# config = {"ab_dtype": "Float8E4M3FN", "sf_vec": 32, "d_dtype": "BFloat16", "mma_mn": [128, 256], "cluster_mn": [2, 1]}


// ===== COMPILED SASS (sm_100a) =====

	.target	sm_100a

	.elftype	@"ET_EXEC"


//--------------------- .note.nv.tkinfo           --------------------------
	.section	.note.nv.tkinfo,"",@"SHT_NOTE"
	.sectionflags	@"SHF_NOTE_NV_TKINFO"
	.tkinfo
        /*0018*/ 	.word	0x00000081
        /*0030*/ 	.string	""
        /*0030*/ 	.string	"ptxas"
        /*0030*/ 	.string	"Cuda compilation tools, release 12.9, V12.9.83"
        /*0030*/ 	.string	"Build system must define TOOLS_VERSION_EXTENDED"
        /*0030*/ 	.string	"-O 3 -arch sm_100a "



//--------------------- .note.nv.cuver            --------------------------
	.section	.note.nv.cuver,"",@"SHT_NOTE"
	.sectionflags	@"SHF_NOTE_NV_CUVER"
        /*0018*/ 	.short	0x0001
        /*001a*/ 	.short	0x0064
        /*001c*/ 	.short	0x0001
        /*001e*/ 	.short	0x0000
        /*0020*/ 	.short	0x0001
        /*0022*/ 	.short	0x0000


//--------------------- .nv.info                  --------------------------
	.section	.nv.info,"",@"SHT_CUDA_INFO"
	.align	4


	//----- nvinfo : EIATTR_REGCOUNT
	.align		4
        /*0000*/ 	.byte	0x04, 0x2f
        /*0002*/ 	.short	(.L_4 - .L_3)
	.align		4
.L_3:
        /*0004*/ 	.word	index@(kernel_cutlass_kernel_cudnngemm_amaxdense_blockscaled_gemm_persistent_amaxSm100BlockScaledPersistentDenseGemmKernel_object_at__TiledMMA_ThrLayoutVMNK11110000_PermutationMNK____MMAAtom_Thr_0)
        /*0008*/ 	.word	0x00000038


	//----- nvinfo : EIATTR_FRAME_SIZE
	.align		4
.L_4:
        /*000c*/ 	.byte	0x04, 0x11
        /*000e*/ 	.short	(.L_6 - .L_5)
	.align		4
.L_5:
        /*0010*/ 	.word	index@($__internal_2_$__cuda_sm10x_tcgen05_guardrail_trap_unallocated_columns_being_dealloced)
        /*0014*/ 	.word	0x00000000


	//----- nvinfo : EIATTR_FRAME_SIZE
	.align		4
.L_6:
        /*0018*/ 	.byte	0x04, 0x11
        /*001a*/ 	.short	(.L_8 - .L_7)
	.align		4
.L_7:
        /*001c*/ 	.word	index@($__internal_1_$__cuda_sm10x_tcgen05_guardrail_trap_phase_invalid_during_alloc)
        /*0020*/ 	.word	0x00000000


	//----- nvinfo : EIATTR_FRAME_SIZE
	.align		4
.L_8:
        /*0024*/ 	.byte	0x04, 0x11
        /*0026*/ 	.short	(.L_10 - .L_9)
	.align		4
.L_9:
        /*0028*/ 	.word	index@($__internal_0_$__cuda_sm10x_tcgen05_guardrail_trap_col_being_dealloced_not_returned_by_alloc)
        /*002c*/ 	.word	0x00000000


	//----- nvinfo : EIATTR_FRAME_SIZE
	.align		4
.L_10:
        /*0030*/ 	.byte	0x04, 0x11
        /*0032*/ 	.short	(.L_12 - .L_11)
	.align		4
.L_11:
        /*0034*/ 	.word	index@(kernel_cutlass_kernel_cudnngemm_amaxdense_blockscaled_gemm_persistent_amaxSm100BlockScaledPersistentDenseGemmKernel_object_at__TiledMMA_ThrLayoutVMNK11110000_PermutationMNK____MMAAtom_Thr_0)
        /*0038*/ 	.word	0x00000000


	//----- nvinfo : EIATTR_MIN_STACK_SIZE
	.align		4
.L_12:
        /*003c*/ 	.byte	0x04, 0x12
        /*003e*/ 	.short	(.L_14 - .L_13)
	.align		4
.L_13:
        /*0040*/ 	.word	index@(kernel_cutlass_kernel_cudnngemm_amaxdense_blockscaled_gemm_persistent_amaxSm100BlockScaledPersistentDenseGemmKernel_object_at__TiledMMA_ThrLayoutVMNK11110000_PermutationMNK____MMAAtom_Thr_0)
        /*0044*/ 	.word	0x00000000
.L_14:


//--------------------- .nv.info.kernel_cutlass_kernel_cudnngemm_amaxdense_blockscaled_gemm_persistent_amaxSm100BlockScaledPersistentDenseGemmKernel_object_at__TiledMMA_ThrLayoutVMNK11110000_PermutationMNK____MMAAtom_Thr_0 --------------------------
	.section	.nv.info.kernel_cutlass_kernel_cudnngemm_amaxdense_blockscaled_gemm_persistent_amaxSm100BlockScaledPersistentDenseGemmKernel_object_at__TiledMMA_ThrLayoutVMNK11110000_PermutationMNK____MMAAtom_Thr_0,"",@"SHT_CUDA_INFO"
	.sectionflags	@""
	.align	4


	//----- nvinfo : EIATTR_CUDA_API_VERSION
	.align		4
        /*0000*/ 	.byte	0x04, 0x37
        /*0002*/ 	.short	(.L_16 - .L_15)
.L_15:
        /*0004*/ 	.word	0x00000081


	//----- nvinfo : EIATTR_KPARAM_INFO
	.align		4
.L_16:
        /*0008*/ 	.byte	0x04, 0x17
        /*000a*/ 	.short	(.L_18 - .L_17)
.L_17:
        /*000c*/ 	.word	0x00000000
        /*0010*/ 	.short	0x000a
        /*0012*/ 	.short	0x02e0
        /*0014*/ 	.byte	0x00, 0xf0, 0x31, 0x00


	//----- nvinfo : EIATTR_KPARAM_INFO
	.align		4
.L_18:
        /*0018*/ 	.byte	0x04, 0x17
        /*001a*/ 	.short	(.L_20 - .L_19)
.L_19:
        /*001c*/ 	.word	0x00000000
        /*0020*/ 	.short	0x0009
        /*0022*/ 	.short	0x02d4
        /*0024*/ 	.byte	0x00, 0xf0, 0x31, 0x00


	//----- nvinfo : EIATTR_KPARAM_INFO
	.align		4
.L_20:
        /*0028*/ 	.byte	0x04, 0x17
        /*002a*/ 	.short	(.L_22 - .L_21)
.L_21:
        /*002c*/ 	.word	0x00000000
        /*0030*/ 	.short	0x0008
        /*0032*/ 	.short	0x02c8
        /*0034*/ 	.byte	0x00, 0xf0, 0x31, 0x00


	//----- nvinfo : EIATTR_KPARAM_INFO
	.align		4
.L_22:
        /*0038*/ 	.byte	0x04, 0x17
        /*003a*/ 	.short	(.L_24 - .L_23)
.L_23:
        /*003c*/ 	.word	0x00000000
        /*0040*/ 	.short	0x0007
        /*0042*/ 	.short	0x02c0
        /*0044*/ 	.byte	0x00, 0xf0, 0x21, 0x00


	//----- nvinfo : EIATTR_KPARAM_INFO
	.align		4
.L_24:
        /*0048*/ 	.byte	0x04, 0x17
        /*004a*/ 	.short	(.L_26 - .L_25)
.L_25:
        /*004c*/ 	.word	0x00000000
        /*0050*/ 	.short	0x0006
        /*0052*/ 	.short	0x0240
        /*0054*/ 	.byte	0x00, 0xf0, 0x01, 0x02


	//----- nvinfo : EIATTR_KPARAM_INFO
	.align		4
.L_26:
        /*0058*/ 	.byte	0x04, 0x17
        /*005a*/ 	.short	(.L_28 - .L_27)
.L_27:
        /*005c*/ 	.word	0x00000000
        /*0060*/ 	.short	0x0005
        /*0062*/ 	.short	0x01c0
        /*0064*/ 	.byte	0x00, 0xf0, 0x01, 0x02


	//----- nvinfo : EIATTR_KPARAM_INFO
	.align		4
.L_28:
        /*0068*/ 	.byte	0x04, 0x17
        /*006a*/ 	.short	(.L_30 - .L_29)
.L_29:
        /*006c*/ 	.word	0x00000000
        /*0070*/ 	.short	0x0004
        /*0072*/ 	.short	0x0140
        /*0074*/ 	.byte	0x00, 0xf0, 0x01, 0x02


	//----- nvinfo : EIATTR_KPARAM_INFO
	.align		4
.L_30:
        /*0078*/ 	.byte	0x04, 0x17
        /*007a*/ 	.short	(.L_32 - .L_31)
.L_31:
        /*007c*/ 	.word	0x00000000
        /*0080*/ 	.short	0x0003
        /*0082*/ 	.short	0x00c0
        /*0084*/ 	.byte	0x00, 0xf0, 0x01, 0x02


	//----- nvinfo : EIATTR_KPARAM_INFO
	.align		4
.L_32:
        /*0088*/ 	.byte	0x04, 0x17
        /*008a*/ 	.short	(.L_34 - .L_33)
.L_33:
        /*008c*/ 	.word	0x00000000
        /*0090*/ 	.short	0x0002
        /*0092*/ 	.short	0x0040
        /*0094*/ 	.byte	0x00, 0xf0, 0x01, 0x02


	//----- nvinfo : EIATTR_KPARAM_INFO
	.align		4
.L_34:
        /*0098*/ 	.byte	0x04, 0x17
        /*009a*/ 	.short	(.L_36 - .L_35)
.L_35:
        /*009c*/ 	.word	0x00000000
        /*00a0*/ 	.short	0x0001
        /*00a2*/ 	.short	0x000c
        /*00a4*/ 	.byte	0x00, 0xf0, 0x31, 0x00


	//----- nvinfo : EIATTR_KPARAM_INFO
	.align		4
.L_36:
        /*00a8*/ 	.byte	0x04, 0x17
        /*00aa*/ 	.short	(.L_38 - .L_37)
.L_37:
        /*00ac*/ 	.word	0x00000000
        /*00b0*/ 	.short	0x0000
        /*00b2*/ 	.short	0x0000
        /*00b4*/ 	.byte	0x00, 0xf0, 0x31, 0x00


	//----- nvinfo : EIATTR_AT_ENTRY_FRAGMENTS
	.align		4
.L_38:
        /*00b8*/ 	.byte	0x04, 0x4f
        /*00ba*/ 	.short	(.L_40 - .L_39)


	//   ....[0]....
.L_39:
        /*00bc*/ 	.word	0x00000004


	//----- nvinfo : EIATTR_RESERVED_SMEM_USED
	.align		4
.L_40:
        /*00c0*/ 	.byte	0x01, 0x41
	.zero		2


	//----- nvinfo : EIATTR_SPARSE_MMA_MASK
	.align		4
        /*00c4*/ 	.byte	0x03, 0x50
        /*00c6*/ 	.short	0x0000


	//----- nvinfo : EIATTR_TCGEN05_1CTA_USED
	.align		4
        /*00c8*/ 	.byte	0x01, 0x51
	.zero		2


	//----- nvinfo : EIATTR_MAXREG_COUNT
	.align		4
        /*00cc*/ 	.byte	0x03, 0x1b
        /*00ce*/ 	.short	0x00ff


	//----- nvinfo : EIATTR_NUM_BARRIERS
	.align		4
        /*00d0*/ 	.byte	0x02, 0x4c
        /*00d2*/ 	.byte	0x04
	.zero		1


	//----- nvinfo : EIATTR_INT_WARP_WIDE_INSTR_OFFSETS
	.align		4
        /*00d4*/ 	.byte	0x04, 0x31
        /*00d6*/ 	.short	(.L_42 - .L_41)


	//   ....[0]....
.L_41:
        /*00d8*/ 	.word	0x00002cb0


	//   ....[1]....
        /*00dc*/ 	.word	0x00002ce0


	//----- nvinfo : EIATTR_COOP_GROUP_MASK_REGIDS
	.align		4
.L_42:
        /*00e0*/ 	.byte	0x04, 0x29
        /*00e2*/ 	.short	(.L_44 - .L_43)


	//   ....[0]....
.L_43:
        /*00e4*/ 	.word	0xffffffff


	//   ....[1]....
        /*00e8*/ 	.word	0xffffffff


	//   ....[2]....
        /*00ec*/ 	.word	0xffffffff


	//   ....[3]....
        /*00f0*/ 	.word	0xffffffff


	//   ....[4]....
        /*00f4*/ 	.word	0xffffffff


	//   ....[5]....
        /*00f8*/ 	.word	0xffffffff


	//   ....[6]....
        /*00fc*/ 	.word	0xffffffff


	//   ....[7]....
        /*0100*/ 	.word	0xffffffff


	//----- nvinfo : EIATTR_COOP_GROUP_INSTR_OFFSETS
	.align		4
.L_44:
        /*0104*/ 	.byte	0x04, 0x28
        /*0106*/ 	.short	(.L_46 - .L_45)


	//   ....[0]....
.L_45:
        /*0108*/ 	.word	0x000003f0


	//   ....[1]....
        /*010c*/ 	.word	0x00000560


	//   ....[2]....
        /*0110*/ 	.word	0x00000600


	//   ....[3]....
        /*0114*/ 	.word	0x00001b00


	//   ....[4]....
        /*0118*/ 	.word	0x00001dc0


	//   ....[5]....
        /*011c*/ 	.word	0x00002820


	//   ....[6]....
        /*0120*/ 	.word	0x00002b80


	//   ....[7]....
        /*0124*/ 	.word	0x00002d90


	//----- nvinfo : EIATTR_VRC_CTA_INIT_COUNT
	.align		4
.L_46:
        /*0128*/ 	.byte	0x02, 0x4a
        /*012a*/ 	.byte	0x80
	.zero		1


	//----- nvinfo : EIATTR_MBARRIER_INSTR_OFFSETS
	.align		4
        /*012c*/ 	.byte	0x04, 0x39
        /*012e*/ 	.short	(.L_48 - .L_47)


	//   ....[0]....
.L_47:
        /*0130*/ 	.word	0x00000320
        /*0134*/ 	.word	0x000000ff
        /*0138*/ 	.word	0x00000000
        /*013c*/ 	.short	0x0100
        /*013e*/ 	.byte	0x05
	.zero		1


	//   ....[1]....
        /*0140*/ 	.word	0x00000330
        /*0144*/ 	.word	0x000000ff
        /*0148*/ 	.word	0x00000008
        /*014c*/ 	.short	0x0100
        /*014e*/ 	.byte	0x05
	.zero		1


	//   ....[2]....
        /*0150*/ 	.word	0x00000340
        /*0154*/ 	.word	0x000000ff
        /*0158*/ 	.word	0x00000010
        /*015c*/ 	.short	0x0100
        /*015e*/ 	.byte	0x05
	.zero		1


	//   ....[3]....
        /*0160*/ 	.word	0x00000350
        /*0164*/ 	.word	0x000000ff
        /*0168*/ 	.word	0x00000018
        /*016c*/ 	.short	0x0100
        /*016e*/ 	.byte	0x05
	.zero		1


	//   ....[4]....
        /*0170*/ 	.word	0x00000360
        /*0174*/ 	.word	0x000000ff
        /*0178*/ 	.word	0x00000020
        /*017c*/ 	.short	0x0100
        /*017e*/ 	.byte	0x05
	.zero		1


	//   ....[5]....
        /*0180*/ 	.word	0x00000370
        /*0184*/ 	.word	0x000000ff
        /*0188*/ 	.word	0x00000028
        /*018c*/ 	.short	0x0100
        /*018e*/ 	.byte	0x05
	.zero		1


	//   ....[6]....
        /*0190*/ 	.word	0x00000380
        /*0194*/ 	.word	0x000000ff
        /*0198*/ 	.word	0x00000030
        /*019c*/ 	.short	0x0100
        /*019e*/ 	.byte	0x05
	.zero		1


	//   ....[7]....
        /*01a0*/ 	.word	0x00000390
        /*01a4*/ 	.word	0x000000ff
        /*01a8*/ 	.word	0x00000038
        /*01ac*/ 	.short	0x0100
        /*01ae*/ 	.byte	0x05
	.zero		1


	//   ....[8]....
        /*01b0*/ 	.word	0x00000500
        /*01b4*/ 	.word	0x000000ff
        /*01b8*/ 	.word	0x00000040
        /*01bc*/ 	.short	0x0100
        /*01be*/ 	.byte	0x06
	.zero		1


	//   ....[9]....
        /*01c0*/ 	.word	0x00000510
        /*01c4*/ 	.word	0x000000ff
        /*01c8*/ 	.word	0x00000048
        /*01cc*/ 	.short	0x0100
        /*01ce*/ 	.byte	0x06
	.zero		1


	//   ....[10]....
        /*01d0*/ 	.word	0x00000a10
        /*01d4*/ 	.word	0x000000ff
        /*01d8*/ 	.word	0x00000020
        /*01dc*/ 	.short	0x010a
        /*01de*/ 	.byte	0x07
	.zero		1


	//   ....[11]....
        /*01e0*/ 	.word	0x00000c40
        /*01e4*/ 	.word	0x000000ff
        /*01e8*/ 	.word	0x00000020
        /*01ec*/ 	.short	0x010a
        /*01ee*/ 	.byte	0x19
	.zero		1


	//   ....[12]....
        /*01f0*/ 	.word	0x00000da0
        /*01f4*/ 	.word	0x000000ff
        /*01f8*/ 	.word	0x00000020
        /*01fc*/ 	.short	0x010a
        /*01fe*/ 	.byte	0x20
	.zero		1


	//   ....[13]....
        /*0200*/ 	.word	0x000010b0
        /*0204*/ 	.word	0x000000ff
        /*0208*/ 	.word	0x00000020
        /*020c*/ 	.short	0x010a
        /*020e*/ 	.byte	0x04
	.zero		1


	//   ....[14]....
        /*0210*/ 	.word	0x00001630
        /*0214*/ 	.word	0x000000ff
        /*0218*/ 	.word	0x00000000
        /*021c*/ 	.short	0x010a
        /*021e*/ 	.byte	0x11
	.zero		1


	//   ....[15]....
        /*0220*/ 	.word	0x00001640
        /*0224*/ 	.word	0x000000ff
        /*0228*/ 	.word	0x00000048
        /*022c*/ 	.short	0x010a
        /*022e*/ 	.byte	0x0c
	.zero		1


	//   ....[16]....
        /*0230*/ 	.word	0x00001850
        /*0234*/ 	.word	0x000000ff
        /*0238*/ 	.word	0x00000000
        /*023c*/ 	.short	0x010a
        /*023e*/ 	.byte	0x11
	.zero		1


	//   ....[17]....
        /*0240*/ 	.word	0x000019a0
        /*0244*/ 	.word	0x000000ff
        /*0248*/ 	.word	0x00000000
        /*024c*/ 	.short	0x010a
        /*024e*/ 	.byte	0x11
	.zero		1


	//   ....[18]....
        /*0250*/ 	.word	0x00001a90
        /*0254*/ 	.word	0x00000009
        /*0258*/ 	.word	0x00000048
        /*025c*/ 	.short	0x010a
        /*025e*/ 	.byte	0xff
	.zero		1


	//   ....[19]....
        /*0260*/ 	.word	0x00002360
        /*0264*/ 	.word	0x00000003
        /*0268*/ 	.word	0x00000040
        /*026c*/ 	.short	0x010a
        /*026e*/ 	.byte	0xff
	.zero		1


	//   ....[20]....
        /*0270*/ 	.word	0x00002990
        /*0274*/ 	.word	0x000000ff
        /*0278*/ 	.word	0x00000048
        /*027c*/ 	.short	0x0101
        /*027e*/ 	.byte	0x07
	.zero		1


	//   ....[21]....
        /*0280*/ 	.word	0x00002df0
        /*0284*/ 	.word	0x00000000
        /*0288*/ 	.word	0x00000020
        /*028c*/ 	.short	0x010a
        /*028e*/ 	.byte	0xff
	.zero		1


	//   ....[22]....
        /*0290*/ 	.word	0x00002e70
        /*0294*/ 	.word	0x00000000
        /*0298*/ 	.word	0x00000020
        /*029c*/ 	.short	0x010a
        /*029e*/ 	.byte	0xff
	.zero		1


	//   ....[23]....
        /*02a0*/ 	.word	0x00002ef0
        /*02a4*/ 	.word	0x00000000
        /*02a8*/ 	.word	0x00000048
        /*02ac*/ 	.short	0x010a
        /*02ae*/ 	.byte	0xff
	.zero		1


	//   ....[24]....
        /*02b0*/ 	.word	0x00002f70
        /*02b4*/ 	.word	0x00000000
        /*02b8*/ 	.word	0x00000000
        /*02bc*/ 	.short	0x010a
        /*02be*/ 	.byte	0xff
	.zero		1


	//   ....[25]....
        /*02c0*/ 	.word	0x00002fd0
        /*02c4*/ 	.word	0x00000009
        /*02c8*/ 	.word	0x00000048
        /*02cc*/ 	.short	0x010a
        /*02ce*/ 	.byte	0xff
	.zero		1


	//   ....[26]....
        /*02d0*/ 	.word	0x00003030
        /*02d4*/ 	.word	0x00000003
        /*02d8*/ 	.word	0x00000040
        /*02dc*/ 	.short	0x010a
        /*02de*/ 	.byte	0xff
	.zero		1


	//----- nvinfo : EIATTR_NUM_MBARRIERS
	.align		4
.L_48:
        /*02e0*/ 	.byte	0x03, 0x38
        /*02e2*/ 	.short	0x000a


	//----- nvinfo : EIATTR_EXIT_INSTR_OFFSETS
	.align		4
        /*02e4*/ 	.byte	0x04, 0x1c
        /*02e6*/ 	.short	(.L_50 - .L_49)


	//   ....[0]....
.L_49:
        /*02e8*/ 	.word	0x00001ac0


	//   ....[1]....
        /*02ec*/ 	.word	0x00002db0


	//----- nvinfo : EIATTR_REQNTID
	.align		4
.L_50:
        /*02f0*/ 	.byte	0x04, 0x10
        /*02f2*/ 	.short	(.L_52 - .L_51)
.L_51:
        /*02f4*/ 	.word	0x000000c0
        /*02f8*/ 	.word	0x00000001
        /*02fc*/ 	.word	0x00000001


	//----- nvinfo : EIATTR_CRS_STACK_SIZE
	.align		4
.L_52:
        /*0300*/ 	.byte	0x04, 0x1e
        /*0302*/ 	.short	(.L_54 - .L_53)
.L_53:
        /*0304*/ 	.word	0x00000000


	//----- nvinfo : EIATTR_CBANK_PARAM_SIZE
	.align		4
.L_54:
        /*0308*/ 	.byte	0x03, 0x19
        /*030a*/ 	.short	0x02ec


	//----- nvinfo : EIATTR_PARAM_CBANK
	.align		4
        /*030c*/ 	.byte	0x04, 0x0a
        /*030e*/ 	.short	(.L_56 - .L_55)
	.align		4
.L_55:
        /*0310*/ 	.word	index@(.nv.constant0.kernel_cutlass_kernel_cudnngemm_amaxdense_blockscaled_gemm_persistent_amaxSm100BlockScaledPersistentDenseGemmKernel_object_at__TiledMMA_ThrLayoutVMNK11110000_PermutationMNK____MMAAtom_Thr_0)
        /*0314*/ 	.short	0x0380
        /*0316*/ 	.short	0x02ec


	//----- nvinfo : EIATTR_SW_WAR
	.align		4
.L_56:
        /*0318*/ 	.byte	0x04, 0x36
        /*031a*/ 	.short	(.L_58 - .L_57)
.L_57:
        /*031c*/ 	.word	0x00000008
.L_58:


//--------------------- .nv.compat                --------------------------
	.section	.nv.compat,"",@"SHT_CUDA_COMPAT_INFO"
	.align	4
        /*0000*/ 	.byte	0x02, 0x02, 0x02, 0x00, 0x02, 0x05, 0x05, 0x00, 0x02, 0x03, 0x01, 0x00, 0x02, 0x06, 0x01, 0x00


//--------------------- .nv.callgraph             --------------------------
	.section	.nv.callgraph,"",@"SHT_CUDA_CALLGRAPH"
	.align	4
	.sectionentsize	8
	.align		4
        /*0000*/ 	.word	0x00000000
	.align		4
        /*0004*/ 	.word	0xffffffff
	.align		4
        /*0008*/ 	.word	0x00000000
	.align		4
        /*000c*/ 	.word	0xfffffffe
	.align		4
        /*0010*/ 	.word	0x00000000
	.align		4
        /*0014*/ 	.word	0xfffffffd
	.align		4
        /*0018*/ 	.word	0x00000000
	.align		4
        /*001c*/ 	.word	0xfffffffc


//--------------------- .text.kernel_cutlass_kernel_cudnngemm_amaxdense_blockscaled_gemm_persistent_amaxSm100BlockScaledPersistentDenseGemmKernel_object_at__TiledMMA_ThrLayoutVMNK11110000_PermutationMNK____MMAAtom_Thr_0 --------------------------
	.section	.text.kernel_cutlass_kernel_cudnngemm_amaxdense_blockscaled_gemm_persistent_amaxSm100BlockScaledPersistentDenseGemmKernel_object_at__TiledMMA_ThrLayoutVMNK11110000_PermutationMNK____MMAAtom_Thr_0,"ax",@progbits
	.align	128
        .global         kernel_cutlass_kernel_cudnngemm_amaxdense_blockscaled_gemm_persistent_amaxSm100BlockScaledPersistentDenseGemmKernel_object_at__TiledMMA_ThrLayoutVMNK11110000_PermutationMNK____MMAAtom_Thr_0
        .type           kernel_cutlass_kernel_cudnngemm_amaxdense_blockscaled_gemm_persistent_amaxSm100BlockScaledPersistentDenseGemmKernel_object_at__TiledMMA_ThrLayoutVMNK11110000_PermutationMNK____MMAAtom_Thr_0,@function
        .size           kernel_cutlass_kernel_cudnngemm_amaxdense_blockscaled_gemm_persistent_amaxSm100BlockScaledPersistentDenseGemmKernel_object_at__TiledMMA_ThrLayoutVMNK11110000_PermutationMNK____MMAAtom_Thr_0,(.L_x_56 - kernel_cutlass_kernel_cudnngemm_amaxdense_blockscaled_gemm_persistent_amaxSm100BlockScaledPersistentDenseGemmKernel_object_at__TiledMMA_ThrLayoutVMNK11110000_PermutationMNK____MMAAtom_Thr_0)
        .other          kernel_cutlass_kernel_cudnngemm_amaxdense_blockscaled_gemm_persistent_amaxSm100BlockScaledPersistentDenseGemmKernel_object_at__TiledMMA_ThrLayoutVMNK11110000_PermutationMNK____MMAAtom_Thr_0,@"STO_CUDA_ENTRY STV_DEFAULT"
kernel_cutlass_kernel_cudnngemm_amaxdense_blockscaled_gemm_persistent_amaxSm100BlockScaledPersistentDenseGemmKernel_object_at__TiledMMA_ThrLayoutVMNK11110000_PermutationMNK____MMAAtom_Thr_0:
.text.kernel_cutlass_kernel_cudnngemm_amaxdense_blockscaled_gemm_persistent_amaxSm100BlockScaledPersistentDenseGemmKernel_object_at__TiledMMA_ThrLayoutVMNK11110000_PermutationMNK____MMAAtom_Thr_0:
[----:B------:R-:W1:Y:S01]  /*0000*/  LDC R1, c[0x0][0x37c] ;  /* 0x0000df00ff017b82 */ /* 0x000e620000000800 */
[----:B------:R-:W2:Y:S07]  /*0010*/  S2R R3, SR_TID.X ;  /* 0x0000000000037919 */ /* 0x000eae0000002100 */
[----:B------:R-:W3:Y:S01]  /*0020*/  S2UR UR12, SR_CgaCtaId ;  /* 0x00000000000c79c3 */ /* 0x000ee20000008800 */
[----:B------:R-:W4:Y:S01]  /*0030*/  LDCU.U8 UR8, c[0x0][0x382] ;  /* 0x00007040ff0877ac */ /* 0x000f220008000000 */
[----:B------:R-:W5:Y:S01]  /*0040*/  LDCU.U8 UR5, c[0x0][0x381] ;  /* 0x00007020ff0577ac */ /* 0x000f620008000000 */
[----:B------:R-:W2:Y:S01]  /*0050*/  LDCU UR6, c[0x0][0x36c] ;  /* 0x00006d80ff0677ac */ /* 0x000ea20008000800 */
[----:B------:R-:W-:Y:S01]  /*0060*/  UMOV UR29, 0x1 ;  /* 0x00000001001d7882 */ /* 0x000fe20000000000 */
[----:B----4-:R-:W-:-:S02]  /*0070*/  ULOP3.LUT UR8, UR8, 0x1, URZ, 0xc0, !UPT ;  /* 0x0000000108087892 */ /* 0x010fc4000f8ec0ff */
[----:B-----5:R-:W-:Y:S02]  /*0080*/  ULOP3.LUT UR5, UR5, 0x1, URZ, 0xc0, !UPT ;  /* 0x0000000105057892 */ /* 0x020fe4000f8ec0ff */
[----:B---3--:R-:W-:Y:S02]  /*0090*/  ULEA.HI UR7, UR12, UR12, URZ, 0x1 ;  /* 0x0000000c0c077291 */ /* 0x008fe4000f8f08ff */
[----:B--2---:R-:W-:Y:S02]  /*00a0*/  UISETP.EQ.U32.AND UP3, UPT, UR6, 0x1, UPT ;  /* 0x000000010600788c */ /* 0x004fe4000bf62070 */
[----:B------:R-:W-:Y:S01]  /*00b0*/  ULOP3.LUT UR7, UR7, 0xfffffffe, URZ, 0xc0, !UPT ;  /* 0xfffffffe07077892 */ /* 0x000fe2000f8ec0ff */
[----:B------:R-:W-:Y:S01]  /*00c0*/  SHF.R.U32.HI R5, RZ, 0x5, R3 ;  /* 0x00000005ff057819 */ /* 0x000fe20000011603 */
[----:B------:R-:W-:Y:S02]  /*00d0*/  UISETP.NE.U32.AND UP6, UPT, UR8, 0x1, UPT ;  /* 0x000000010800788c */ /* 0x000fe4000bfc5070 */
[----:B------:R-:W-:Y:S01]  /*00e0*/  UIADD3 UR28, UPT, UPT, -UR7, UR12, URZ ;  /* 0x0000000c071c7290 */ /* 0x000fe2000fffe1ff */
[C---:B------:R-:W-:Y:S01]  /*00f0*/  R2UR UR4, R5.reuse ;  /* 0x00000000050472ca */ /* 0x040fe200000e0000 */
[----:B------:R-:W-:Y:S01]  /*0100*/  UISETP.NE.U32.AND UP5, UPT, UR5, 0x1, UPT ;  /* 0x000000010500788c */ /* 0x000fe2000bfa5070 */
[----:B------:R-:W-:Y:S01]  /*0110*/  ISETP.NE.AND P0, PT, R5, 0x5, PT ;  /* 0x000000050500780c */ /* 0x000fe20003f05270 */
[----:B------:R-:W-:-:S10]  /*0120*/  USHF.L.U32 UR29, UR29, UR28, URZ ;  /* 0x0000001c1d1d7299 */ /* 0x000fd400080006ff */
[----:B------:R-:W-:Y:S02]  /*0130*/  UISETP.NE.AND UP4, UPT, UR4, URZ, UPT ;  /* 0x000000ff0400728c */ /* 0x000fe4000bf85270 */
[----:B-1----:R-:W-:Y:S09]  /*0140*/  @P0 BRA `(.L_x_0) ;  /* 0x0000000000440947 */ /* 0x002ff20003800000 */
[----:B------:R-:W1:Y:S02]  /*0150*/  LDCU.64 UR4, c[0x0][0x348] ;  /* 0x00006900ff0477ac */ /* 0x000e640008000a00 */
[----:B-1----:R-:W-:Y:S02]  /*0160*/  UIADD3 UR14, UP1, UPT, UR4, 0x40, URZ ;  /* 0x00000040040e7890 */ /* 0x002fe4000ff3e0ff */
[----:B------:R-:W-:Y:S02]  /*0170*/  UIADD3 UR10, UP0, UPT, UR4, 0xc0, URZ ;  /* 0x000000c0040a7890 */ /* 0x000fe4000ff1e0ff */
[----:B------:R-:W-:Y:S02]  /*0180*/  UIADD3 UR8, UP2, UPT, UR4, 0x140, URZ ;  /* 0x0000014004087890 */ /* 0x000fe4000ff5e0ff */
[----:B------:R-:W-:Y:S02]  /*0190*/  UIADD3.X UR15, UPT, UPT, URZ, UR5, URZ, UP1, !UPT ;  /* 0x00000005ff0f7290 */ /* 0x000fe40008ffe4ff */
[----:B------:R-:W-:-:S02]  /*01a0*/  UIADD3 UR6, UP1, UPT, UR4, 0x1c0, URZ ;  /* 0x000001c004067890 */ /* 0x000fc4000ff3e0ff */
[----:B------:R-:W-:Y:S02]  /*01b0*/  UIADD3.X UR11, UPT, UPT, URZ, UR5, URZ, UP0, !UPT ;  /* 0x00000005ff0b7290 */ /* 0x000fe400087fe4ff */
[----:B------:R-:W-:Y:S02]  /*01c0*/  UIADD3 UR4, UP0, UPT, UR4, 0x240, URZ ;  /* 0x0000024004047890 */ /* 0x000fe4000ff1e0ff */
[----:B------:R-:W-:Y:S01]  /*01d0*/  UIADD3.X UR9, UPT, UPT, URZ, UR5, URZ, UP2, !UPT ;  /* 0x00000005ff097290 */ /* 0x000fe200097fe4ff */
[----:B------:R1:W-:Y:S01]  /*01e0*/  UTMACCTL.PF [UR14] ;  /* 0x000000000e0079b9 */ /* 0x0003e20008040000 */
[----:B------:R-:W-:-:S03]  /*01f0*/  UIADD3.X UR7, UPT, UPT, URZ, UR5, URZ, UP1, !UPT ;  /* 0x00000005ff077290 */ /* 0x000fc60008ffe4ff */
[----:B------:R1:W-:Y:S01]  /*0200*/  UTMACCTL.PF [UR10] ;  /* 0x000000000a0079b9 */ /* 0x0003e20008040000 */
[----:B------:R-:W-:-:S03]  /*0210*/  UIADD3.X UR5, UPT, UPT, URZ, UR5, URZ, UP0, !UPT ;  /* 0x00000005ff057290 */ /* 0x000fc600087fe4ff */
[----:B------:R1:W-:Y:S02]  /*0220*/  UTMACCTL.PF [UR8] ;  /* 0x00000000080079b9 */ /* 0x0003e40008040000 */
[----:B------:R1:W-:Y:S04]  /*0230*/  UTMACCTL.PF [UR6] ;  /* 0x00000000060079b9 */ /* 0x0003e80008040000 */
[----:B------:R1:W-:Y:S02]  /*0240*/  UTMACCTL.PF [UR4] ;  /* 0x00000000040079b9 */ /* 0x0003e40008040000 */
[----:B-1----:R-:W-:Y:S01]  /*0250*/  NOP ;  /* 0x0000000000007918 */ /* 0x002fe20000000000 */
.L_x_0:
[----:B------:R-:W-:Y:S05]  /*0260*/  BRA.U UP4, `(.L_x_1) ;  /* 0x0000000104507547 */ /* 0x000fea000b800000 */
[----:B------:R-:W-:Y:S01]  /*0270*/  UMOV UR5, 0x400 ;  /* 0x0000040000057882 */ /* 0x000fe20000000000 */
[----:B------:R-:W-:Y:S01]  /*0280*/  UMOV UR6, 0x1 ;  /* 0x0000000100067882 */ /* 0x000fe20000000000 */
[----:B------:R-:W-:Y:S02]  /*0290*/  ULEA UR5, UR12, UR5, 0x18 ;  /* 0x000000050c057291 */ /* 0x000fe4000f8ec0ff */
[----:B------:R-:W-:-:S04]  /*02a0*/  UIADD3 UR6, UPT, UPT, -UR6, 0x100000, URZ ;  /* 0x0010000006067890 */ /* 0x000fc8000fffe1ff */
[----:B------:R-:W-:Y:S02]  /*02b0*/  USHF.L.U32 UR7, UR6, 0xb, URZ ;  /* 0x0000000b06077899 */ /* 0x000fe400080006ff */
[----:B------:R-:W-:Y:S01]  /*02c0*/  USHF.L.U32 UR6, UR6, 0x1, URZ ;  /* 0x0000000106067899 */ /* 0x000fe200080006ff */
[----:B------:R-:W-:Y:S02]  /*02d0*/  UMOV UR4, 0x2 ;  /* 0x0000000200047882 */ /* 0x000fe40000000000 */
[----:B------:R-:W-:-:S04]  /*02e0*/  UIADD3 UR8, UPT, UPT, -UR4, 0x100000, URZ ;  /* 0x0010000004087890 */ /* 0x000fc8000fffe1ff */
[----:B------:R-:W-:Y:S02]  /*02f0*/  USHF.L.U32 UR9, UR8, 0xb, URZ ;  /* 0x0000000b08097899 */ /* 0x000fe400080006ff */
[----:B------:R-:W-:Y:S01]  /*0300*/  USHF.L.U32 UR8, UR8, 0x1, URZ ;  /* 0x0000000108087899 */ /* 0x000fe200080006ff */
[----:B------:R-:W1:Y:S02]  /*0310*/  FENCE.VIEW.ASYNC.S ;  /* 0x00000000000073c6 */ /* 0x000e640000000000 */
[----:B-1----:R1:W2:Y:S01]  /*0320*/  SYNCS.EXCH.64 URZ, [UR5], UR6 ;  /* 0x0000000605ff75b2 */ /* 0x0022a20008000100 */
[----:B------:R1:W3:Y:S01]  /*0330*/  SYNCS.EXCH.64 URZ, [UR5+0x8], UR6 ;  /* 0x0000080605ff75b2 */ /* 0x0002e20008000100 */
[----:B------:R1:W4:Y:S01]  /*0340*/  SYNCS.EXCH.64 URZ, [UR5+0x10], UR6 ;  /* 0x0000100605ff75b2 */ /* 0x0003220008000100 */
[----:B------:R1:W5:Y:S06]  /*0350*/  SYNCS.EXCH.64 URZ, [UR5+0x18], UR6 ;  /* 0x0000180605ff75b2 */ /* 0x00036c0008000100 */
[----:B------:R1:W1:Y:S01]  /*0360*/  SYNCS.EXCH.64 URZ, [UR5+0x20], UR8 ;  /* 0x0000200805ff75b2 */ /* 0x0002620008000100 */
[----:B------:R1:W1:Y:S01]  /*0370*/  SYNCS.EXCH.64 URZ, [UR5+0x28], UR8 ;  /* 0x0000280805ff75b2 */ /* 0x0002620008000100 */
[----:B------:R1:W1:Y:S01]  /*0380*/  SYNCS.EXCH.64 URZ, [UR5+0x30], UR8 ;  /* 0x0000300805ff75b2 */ /* 0x0002620008000100 */
[----:B------:R1:W1:Y:S01]  /*0390*/  SYNCS.EXCH.64 URZ, [UR5+0x38], UR8 ;  /* 0x0000380805ff75b2 */ /* 0x0002620008000100 */
[----:B------:R-:W-:Y:S01]  /*03a0*/  NOP ;  /* 0x0000000000007918 */ /* 0x000fe20000000000 */
.L_x_1:
[----:B------:R-:W-:Y:S01]  /*03b0*/  NOP ;  /* 0x0000000000007918 */ /* 0x000fe20000000000 */
[----:B------:R-:W-:Y:S05]  /*03c0*/  BRA.U !UP3, `(.L_x_2) ;  /* 0x000000010b087547 */ /* 0x000fea000b800000 */
[----:B-12345:R-:W-:Y:S01]  /*03d0*/  UCGABAR_ARV ;  /* 0x00000000000079c7 */ /* 0x03efe20008000000 */
[----:B------:R-:W-:Y:S05]  /*03e0*/  BRA `(.L_x_3) ;  /* 0x0000000000047947 */ /* 0x000fea0003800000 */
.L_x_2:
[----:B-12345:R-:W-:Y:S01]  /*03f0*/  NOP ;  /* 0x0000000000007918 */ /* 0x03efe20000000000 */
.L_x_3:
[----:B------:R-:W-:Y:S05]  /*0400*/  BRA.U !UP3, `(.L_x_4) ;  /* 0x000000010b0c7547 */ /* 0x000fea000b800000 */
[----:B------:R-:W-:Y:S01]  /*0410*/  UCGABAR_WAIT ;  /* 0x0000000000007dc7 */ /* 0x000fe20008000000 */
[----:B------:R-:W-:Y:S01]  /*0420*/  CCTL.IVALL ;  /* 0x00000000ff00798f */ /* 0x000fe20002000000 */
[----:B------:R-:W-:Y:S05]  /*0430*/  BRA `(.L_x_5) ;  /* 0x0000000000047947 */ /* 0x000fea0003800000 */
.L_x_4:
[----:B------:R-:W-:Y:S06]  /*0440*/  BAR.SYNC.DEFER_BLOCKING 0x0 ;  /* 0x0000000000007b1d */ /* 0x000fec0000010000 */
.L_x_5:
[----:B------:R-:W-:Y:S01]  /*0450*/  @!UP4 UMOV UR6, 0x400 ;  /* 0x000004000006c882 */ /* 0x000fe20000000000 */
[----:B------:R-:W-:Y:S01]  /*0460*/  UMOV UR5, 0x1 ;  /* 0x0000000100057882 */ /* 0x000fe20000000000 */
[----:B------:R-:W-:Y:S01]  /*0470*/  UMOV UR4, 0x4 ;  /* 0x0000000400047882 */ /* 0x000fe20000000000 */
[----:B------:R-:W-:Y:S02]  /*0480*/  @!UP4 ULEA UR6, UR12, UR6, 0x18 ;  /* 0x000000060c06c291 */ /* 0x000fe4000f8ec0ff */
[----:B------:R-:W-:-:S04]  /*0490*/  @!UP4 UIADD3 UR8, UPT, UPT, -UR5, 0x100000, URZ ;  /* 0x001000000508c890 */ /* 0x000fc8000fffe1ff */
[----:B------:R-:W-:Y:S02]  /*04a0*/  @!UP4 USHF.L.U32 UR9, UR8, 0xb, URZ ;  /* 0x0000000b0809c899 */ /* 0x000fe400080006ff */
[----:B------:R-:W-:Y:S02]  /*04b0*/  @!UP4 USHF.L.U32 UR8, UR8, 0x1, URZ ;  /* 0x000000010808c899 */ /* 0x000fe400080006ff */
[----:B------:R-:W-:-:S04]  /*04c0*/  @!UP4 UIADD3 UR4, UPT, UPT, -UR4, 0x100000, URZ ;  /* 0x001000000404c890 */ /* 0x000fc8000fffe1ff */
[----:B------:R-:W-:Y:S02]  /*04d0*/  @!UP4 USHF.L.U32 UR5, UR4, 0xb, URZ ;  /* 0x0000000b0405c899 */ /* 0x000fe400080006ff */
[----:B------:R-:W-:Y:S01]  /*04e0*/  @!UP4 USHF.L.U32 UR4, UR4, 0x1, URZ ;  /* 0x000000010404c899 */ /* 0x000fe200080006ff */
[----:B------:R-:W1:Y:S03]  /*04f0*/  FENCE.VIEW.ASYNC.S ;  /* 0x00000000000073c6 */ /* 0x000e660000000000 */
[----:B-1----:R1:W2:Y:S08]  /*0500*/  @!UP4 SYNCS.EXCH.64 URZ, [UR6+0x40], UR8 ;  /* 0x0000400806ffc5b2 */ /* 0x0022b00008000100 */
[----:B------:R1:W3:Y:S01]  /*0510*/  @!UP4 SYNCS.EXCH.64 URZ, [UR6+0x48], UR4 ;  /* 0x0000480406ffc5b2 */ /* 0x0002e20008000100 */
[----:B------:R-:W-:Y:S01]  /*0520*/  NOP ;  /* 0x0000000000007918 */ /* 0x000fe20000000000 */
[----:B------:R-:W-:Y:S05]  /*0530*/  BRA.U !UP3, `(.L_x_6) ;  /* 0x000000010b087547 */ /* 0x000fea000b800000 */
[----:B--23--:R-:W-:Y:S01]  /*0540*/  UCGABAR_ARV ;  /* 0x00000000000079c7 */ /* 0x00cfe20008000000 */
[----:B------:R-:W-:Y:S05]  /*0550*/  BRA `(.L_x_7) ;  /* 0x0000000000047947 */ /* 0x000fea0003800000 */
.L_x_6:
[----:B--23--:R-:W-:Y:S01]  /*0560*/  NOP ;  /* 0x0000000000007918 */ /* 0x00cfe20000000000 */
.L_x_7:
[----:B------:R-:W-:Y:S05]  /*0570*/  BRA.U !UP3, `(.L_x_8) ;  /* 0x000000010b0c7547 */ /* 0x000fea000b800000 */
[----:B------:R-:W-:Y:S01]  /*0580*/  UCGABAR_WAIT ;  /* 0x0000000000007dc7 */ /* 0x000fe20008000000 */
[----:B------:R-:W-:Y:S01]  /*0590*/  CCTL.IVALL ;  /* 0x00000000ff00798f */ /* 0x000fe20002000000 */
[----:B------:R-:W-:Y:S05]  /*05a0*/  BRA `(.L_x_9) ;  /* 0x0000000000047947 */ /* 0x000fea0003800000 */
.L_x_8:
[----:B------:R-:W-:Y:S06]  /*05b0*/  BAR.SYNC.DEFER_BLOCKING 0x0 ;  /* 0x0000000000007b1d */ /* 0x000fec0000010000 */
.L_x_9:
[----:B------:R-:W-:Y:S01]  /*05c0*/  NOP ;  /* 0x0000000000007918 */ /* 0x000fe20000000000 */
[----:B------:R-:W-:Y:S05]  /*05d0*/  BRA.U !UP3, `(.L_x_10) ;  /* 0x000000010b087547 */ /* 0x000fea000b800000 */
[----:B------:R-:W-:Y:S01]  /*05e0*/  UCGABAR_ARV ;  /* 0x00000000000079c7 */ /* 0x000fe20008000000 */
[----:B------:R-:W-:Y:S05]  /*05f0*/  BRA `(.L_x_11) ;  /* 0x0000000000047947 */ /* 0x000fea0003800000 */
.L_x_10:
[----:B------:R-:W-:Y:S01]  /*0600*/  NOP ;  /* 0x0000000000007918 */ /* 0x000fe20000000000 */
.L_x_11:
[----:B------:R-:W-:Y:S05]  /*0610*/  BRA.U !UP3, `(.L_x_12) ;  /* 0x000000010b0c7547 */ /* 0x000fea000b800000 */
[----:B------:R-:W-:Y:S01]  /*0620*/  UCGABAR_WAIT ;  /* 0x0000000000007dc7 */ /* 0x000fe20008000000 */
[----:B------:R-:W-:Y:S01]  /*0630*/  CCTL.IVALL ;  /* 0x00000000ff00798f */ /* 0x000fe20002000000 */
[----:B------:R-:W-:Y:S05]  /*0640*/  BRA `(.L_x_13) ;  /* 0x0000000000047947 */ /* 0x000fea0003800000 */
.L_x_12:
[----:B------:R-:W-:Y:S06]  /*0650*/  BAR.SYNC.DEFER_BLOCKING 0x0 ;  /* 0x0000000000007b1d */ /* 0x000fec0000010000 */
.L_x_13:
[----:B------:R-:W2:Y:S01]  /*0660*/  LDCU.U8 UR23, c[0x0][0x650] ;  /* 0x0000ca00ff1777ac */ /* 0x000ea20008000000 */
[----:B------:R-:W3:Y:S01]  /*0670*/  LDCU.U8 UR22, c[0x0][0x651] ;  /* 0x0000ca20ff1677ac */ /* 0x000ee20008000000 */
[----:B------:R-:W4:Y:S01]  /*0680*/  LDCU.U8 UR21, c[0x0][0x65c] ;  /* 0x0000cb80ff1577ac */ /* 0x000f220008000000 */
[----:B------:R-:W5:Y:S01]  /*0690*/  LDCU.U8 UR15, c[0x0][0x668] ;  /* 0x0000cd00ff0f77ac */ /* 0x000f620008000000 */
[----:B------:R-:W1:Y:S01]  /*06a0*/  LDCU.U8 UR14, c[0x0][0x669] ;  /* 0x0000cd20ff0e77ac */ /* 0x000e620008000000 */
[----:B------:R-:W1:Y:S01]  /*06b0*/  LDCU.U8 UR13, c[0x0][0x65d] ;  /* 0x0000cba0ff0d77ac */ /* 0x000e620008000000 */
[----:B------:R-:W-:Y:S05]  /*06c0*/  @P0 BRA `(.L_x_14) ;  /* 0x00000008008c0947 */ /* 0x000fea0003800000 */
[----:B------:R-:W5:Y:S01]  /*06d0*/  S2UR UR38, SR_CTAID.Z ;  /* 0x00000000002679c3 */ /* 0x000f620000002700 */
[----:B------:R-:W-:Y:S01]  /*06e0*/  UMOV UR37, 0x1 ;  /* 0x0000000100257882 */ /* 0x000fe20000000000 */
[----:B------:R-:W-:Y:S01]  /*06f0*/  UMOV UR36, URZ ;  /* 0x000000ff00247c82 */ /* 0x000fe20008000000 */
[----:B-----5:R-:W-:-:S09]  /*0700*/  UISETP.GT.U32.AND UP0, UPT, UR38, 0xff, UPT ;  /* 0x000000ff2600788c */ /* 0x020fd2000bf04070 */
[----:B------:R-:W-:Y:S05]  /*0710*/  BRA.U UP0, `(.L_x_15) ;  /* 0x00000009001c7547 */ /* 0x000fea000b800000 */
[----:B-1----:R-:W1:Y:S01]  /*0720*/  LDCU.64 UR4, c[0x0][0x648] ;  /* 0x0000c900ff0477ac */ /* 0x002e620008000a00 */
[----:B------:R-:W5:Y:S01]  /*0730*/  S2UR UR33, SR_CgaCtaId ;  /* 0x00000000002179c3 */ /* 0x000f620000008800 */
[----:B------:R-:W4:Y:S01]  /*0740*/  LDCU UR8, c[0x0][0x658] ;  /* 0x0000cb00ff0877ac */ /* 0x000f220008000800 */
[----:B------:R-:W3:Y:S06]  /*0750*/  LDCU UR10, c[0x0][0x374] ;  /* 0x00006e80ff0a77ac */ /* 0x000eec0008000800 */
[----:B------:R-:W2:Y:S01]  /*0760*/  S2UR UR34, SR_CTAID.X ;  /* 0x00000000002279c3 */ /* 0x000ea20000002500 */
[----:B------:R-:W2:Y:S01]  /*0770*/  LDCU.64 UR48, c[0x0][0x348] ;  /* 0x00006900ff3077ac */ /* 0x000ea20008000a00 */
[----:B------:R-:W-:Y:S01]  /*0780*/  UMOV UR36, URZ ;  /* 0x000000ff00247c82 */ /* 0x000fe20008000000 */
[----:B------:R-:W-:Y:S01]  /*0790*/  UMOV UR37, 0x1 ;  /* 0x0000000100257882 */ /* 0x000fe20000000000 */
[----:B-1----:R-:W-:-:S04]  /*07a0*/  UIMAD.WIDE.U32 UR6, UR38, UR5, URZ ;  /* 0x00000005260672a5 */ /* 0x002fc8000f8e00ff */
[----:B------:R-:W-:-:S04]  /*07b0*/  UIADD3 UR5, UPT, UPT, UR38, -UR7, URZ ;  /* 0x8000000726057290 */ /* 0x000fc8000fffe0ff */
[----:B--2---:R-:W-:-:S04]  /*07c0*/  USHF.R.U32.HI UR5, URZ, UR23, UR5 ;  /* 0x00000017ff057299 */ /* 0x004fc80008011605 */
[----:B------:R-:W-:-:S04]  /*07d0*/  UIADD3 UR5, UPT, UPT, UR7, UR5, URZ ;  /* 0x0000000507057290 */ /* 0x000fc8000fffe0ff */
[----:B---3--:R-:W-:-:S04]  /*07e0*/  USHF.R.U32.HI UR6, URZ, UR22, UR5 ;  /* 0x00000016ff067299 */ /* 0x008fc80008011605 */
[----:B------:R-:W-:-:S04]  /*07f0*/  UIADD3 UR6, UPT, UPT, -UR6, URZ, URZ ;  /* 0x000000ff06067290 */ /* 0x000fc8000fffe1ff */
[----:B------:R-:W-:Y:S01]  /*0800*/  UIMAD UR6, UR6, UR4, UR38 ;  /* 0x00000004060672a4 */ /* 0x000fe2000f8e0226 */
[----:B------:R-:W1:Y:S03]  /*0810*/  LDCU.64 UR4, c[0x0][0x660] ;  /* 0x0000cc00ff0477ac */ /* 0x000e660008000a00 */
[----:B----4-:R-:W-:-:S04]  /*0820*/  UIMAD.WIDE.U32 UR8, UR6, UR8, URZ ;  /* 0x00000008060872a5 */ /* 0x010fc8000f8e00ff */
[----:B------:R-:W-:-:S04]  /*0830*/  UIADD3 UR7, UPT, UPT, UR6, -UR9, URZ ;  /* 0x8000000906077290 */ /* 0x000fc8000fffe0ff */
[----:B------:R-:W-:-:S03]  /*0840*/  USHF.R.U32.HI UR7, URZ, UR21, UR7 ;  /* 0x00000015ff077299 */ /* 0x000fc60008011607 */
[----:B------:R-:W2:Y:S01]  /*0850*/  LDCU UR8, c[0x0][0x370] ;  /* 0x00006e00ff0877ac */ /* 0x000ea20008000800 */
[----:B------:R-:W-:Y:S01]  /*0860*/  UIADD3 UR7, UPT, UPT, UR9, UR7, URZ ;  /* 0x0000000709077290 */ /* 0x000fe2000fffe0ff */
[----:B------:R-:W3:Y:S03]  /*0870*/  LDCU UR35, c[0x0][0x378] ;  /* 0x00006f00ff2377ac */ /* 0x000ee60008000800 */
[----:B------:R-:W-:-:S04]  /*0880*/  USHF.R.U32.HI UR7, URZ, UR13, UR7 ;  /* 0x0000000dff077299 */ /* 0x000fc80008011607 */
[----:B-1----:R-:W-:Y:S02]  /*0890*/  UIMAD.WIDE.U32 UR16, UR7, UR5, URZ ;  /* 0x00000005071072a5 */ /* 0x002fe4000f8e00ff */
[----:B--2---:R-:W-:-:S05]  /*08a0*/  UIMAD UR8, UR10, UR8, URZ ;  /* 0x000000080a0872a4 */ /* 0x004fca000f8e02ff */
[----:B------:R-:W-:Y:S02]  /*08b0*/  UMOV UR5, UR17 ;  /* 0x0000001100057c82 */ /* 0x000fe40008000000 */
[----:B------:R-:W-:Y:S02]  /*08c0*/  UIADD3 UR9, UPT, UPT, UR7, -UR5, URZ ;  /* 0x8000000507097290 */ /* 0x000fe4000fffe0ff */
[----:B---3--:R-:W-:Y:S02]  /*08d0*/  UIMAD UR35, UR8, UR35, URZ ;  /* 0x00000023082372a4 */ /* 0x008fe4000f8e02ff */
[----:B------:R-:W-:Y:S02]  /*08e0*/  USHF.R.U32.HI UR9, URZ, UR15, UR9 ;  /* 0x0000000fff097299 */ /* 0x000fe40008011609 */
[----:B------:R-:W-:Y:S02]  /*08f0*/  ULEA.HI UR35, UR35, UR35, URZ, 0x1 ;  /* 0x0000002323237291 */ /* 0x000fe4000f8f08ff */
[----:B------:R-:W-:Y:S01]  /*0900*/  UIADD3 UR9, UPT, UPT, UR5, UR9, URZ ;  /* 0x0000000905097290 */ /* 0x000fe2000fffe0ff */
[----:B------:R-:W1:Y:S03]  /*0910*/  LDCU UR5, c[0x0][0x654] ;  /* 0x0000ca80ff0577ac */ /* 0x000e660008000800 */
[----:B------:R-:W-:Y:S01]  /*0920*/  USHF.R.U32.HI UR9, URZ, UR14, UR9 ;  /* 0x0000000eff097299 */ /* 0x000fe20008011609 */
[----:B------:R-:W-:Y:S01]  /*0930*/  UMOV UR8, 0x400 ;  /* 0x0000040000087882 */ /* 0x000fe20000000000 */
[----:B------:R-:W-:-:S02]  /*0940*/  USHF.R.S32.HI UR35, URZ, 0x1, UR35 ;  /* 0x00000001ff237899 */ /* 0x000fc40008011423 */
[----:B------:R-:W-:Y:S02]  /*0950*/  UIADD3 UR9, UPT, UPT, -UR9, URZ, URZ ;  /* 0x000000ff09097290 */ /* 0x000fe4000fffe1ff */
[----:B-----5:R-:W-:Y:S02]  /*0960*/  ULEA UR33, UR33, UR8, 0x18 ;  /* 0x0000000821217291 */ /* 0x020fe4000f8ec0ff */
[----:B------:R-:W-:Y:S02]  /*0970*/  UIMAD UR4, UR9, UR4, UR7 ;  /* 0x00000004090472a4 */ /* 0x000fe4000f8e0207 */
[----:B------:R-:W-:-:S04]  /*0980*/  UIADD3 UR7, UPT, UPT, -UR7, URZ, URZ ;  /* 0x000000ff07077290 */ /* 0x000fc8000fffe1ff */
[----:B-1----:R-:W-:-:S12]  /*0990*/  UIMAD UR5, UR7, UR5, UR6 ;  /* 0x00000005070572a4 */ /* 0x002fd8000f8e0206 */
.L_x_19:
[----:B------:R-:W-:Y:S01]  /*09a0*/  USHF.L.U32 UR6, UR37, 0x1f, URZ ;  /* 0x0000001f25067899 */ /* 0x000fe200080006ff */
[----:B------:R-:W-:Y:S01]  /*09b0*/  HFMA2 R2, -RZ, RZ, 0, -6 ;  /* 0x0000c600ff027431 */ /* 0x000fe200000001ff */
[----:B------:R-:W-:Y:S02]  /*09c0*/  ULEA UR7, UR36, UR33, 0x3 ;  /* 0x0000002124077291 */ /* 0x000fe4000f8e18ff */
[----:B------:R-:W-:Y:S02]  /*09d0*/  UIADD3 UR19, UPT, UPT, UR5, UR5, URZ ;  /* 0x0000000505137290 */ /* 0x000fe4000fffe0ff */
[----:B------:R-:W-:Y:S01]  /*09e0*/  MOV R0, UR6 ;  /* 0x0000000600007c02 */ /* 0x000fe20008000f00 */
[----:B------:R-:W-:Y:S02]  /*09f0*/  UIADD3 UR46, UP3, UPT, UR48, 0x40, URZ ;  /* 0x00000040302e7890 */ /* 0x000fe4000ff7e0ff */
[----:B------:R-:W-:Y:S02]  /*0a00*/  UIADD3 UR44, UP2, UPT, UR48, 0xc0, URZ ;  /* 0x000000c0302c7890 */ /* 0x000fe4000ff5e0ff */
[----:B----4-:R1:W2:Y:S01]  /*0a10*/  SYNCS.PHASECHK.TRANS64.TRYWAIT P2, [UR7+0x20], R0 ;  /* 0x00002000ff0075a7 */ /* 0x0102a20008041107 */
[----:B------:R-:W-:-:S02]  /*0a20*/  ULEA UR7, UR4, UR28, 0x1 ;  /* 0x0000001c04077291 */ /* 0x000fc4000f8e08ff */
[----:B------:R-:W-:Y:S02]  /*0a30*/  UIADD3 UR42, UP1, UPT, UR48, 0x140, URZ ;  /* 0x00000140302a7890 */ /* 0x000fe4000ff3e0ff */
[----:B------:R-:W-:Y:S02]  /*0a40*/  UIADD3 UR40, UP0, UPT, UR48, 0x1c0, URZ ;  /* 0x000001c030287890 */ /* 0x000fe4000ff1e0ff */
[----:B------:R-:W-:Y:S02]  /*0a50*/  ULOP3.LUT UR19, UR19, 0x1, UR34, 0xf8, !UPT ;  /* 0x0000000113137892 */ /* 0x000fe4000f8ef822 */
[----:B------:R-:W-:Y:S02]  /*0a60*/  UIADD3 UR11, UPT, UPT, UR28, UR4, UR4 ;  /* 0x000000041c0b7290 */ /* 0x000fe4000fffe004 */
[----:B------:R-:W-:Y:S02]  /*0a70*/  UIADD3.X UR47, UPT, UPT, URZ, UR49, URZ, UP3, !UPT ;  /* 0x00000031ff2f7290 */ /* 0x000fe40009ffe4ff */
[----:B------:R-:W-:-:S02]  /*0a80*/  UIADD3.X UR45, UPT, UPT, URZ, UR49, URZ, UP2, !UPT ;  /* 0x00000031ff2d7290 */ /* 0x000fc400097fe4ff */
[----:B------:R-:W-:Y:S02]  /*0a90*/  UIADD3.X UR43, UPT, UPT, URZ, UR49, URZ, UP1, !UPT ;  /* 0x00000031ff2b7290 */ /* 0x000fe40008ffe4ff */
[----:B------:R-:W-:Y:S02]  /*0aa0*/  UIADD3.X UR41, UPT, UPT, URZ, UR49, URZ, UP0, !UPT ;  /* 0x00000031ff297290 */ /* 0x000fe400087fe4ff */
[----:B------:R-:W-:Y:S02]  /*0ab0*/  USHF.L.U32 UR7, UR7, 0x7, URZ ;  /* 0x0000000707077899 */ /* 0x000fe400080006ff */
[----:B------:R-:W-:Y:S01]  /*0ac0*/  USHF.L.U32 UR27, UR19, 0x7, URZ ;  /* 0x00000007131b7899 */ /* 0x000fe200080006ff */
[----:B------:R-:W-:Y:S01]  /*0ad0*/  UMOV UR20, URZ ;  /* 0x000000ff00147c82 */ /* 0x000fe20008000000 */
[----:B------:R-:W-:Y:S01]  /*0ae0*/  UMOV UR18, URZ ;  /* 0x000000ff00127c82 */ /* 0x000fe20008000000 */
[----:B-1----:R-:W-:-:S09]  /*0af0*/  UMOV UR10, URZ ;  /* 0x000000ff000a7c82 */ /* 0x002fd20008000000 */
.L_x_18:
[----:B---3--:R-:W-:Y:S02]  /*0b00*/  UIADD3 UR9, UPT, UPT, UR36, 0x1, URZ ;  /* 0x0000000124097890 */ /* 0x008fe4000fffe0ff */
[----:B------:R-:W-:Y:S02]  /*0b10*/  ULEA UR25, UR36, UR33, 0x3 ;  /* 0x0000002124197291 */ /* 0x000fe4000f8e18ff */
[----:B------:R-:W-:Y:S02]  /*0b20*/  USHF.L.U32 UR26, UR20, 0x7, URZ ;  /* 0x00000007141a7899 */ /* 0x000fe400080006ff */
[----:B------:R-:W-:Y:S02]  /*0b30*/  ULEA UR24, UR36, UR33, 0xe ;  /* 0x0000002124187291 */ /* 0x000fe4000f8e70ff */
[----:B------:R-:W-:Y:S02]  /*0b40*/  ULEA UR31, UR36, UR28, 0x1 ;  /* 0x0000001c241f7291 */ /* 0x000fe4000f8e08ff */
[----:B------:R-:W-:-:S02]  /*0b50*/  ULEA UR8, UR36, UR28, 0x1 ;  /* 0x0000001c24087291 */ /* 0x000fc4000f8e08ff */
[----:B------:R-:W-:Y:S02]  /*0b60*/  UISETP.NE.AND UP1, UPT, UR9, 0x4, UPT ;  /* 0x000000040900788c */ /* 0x000fe4000bf25270 */
[----:B------:R-:W-:Y:S02]  /*0b70*/  ULEA UR16, UR36, UR33, 0x9 ;  /* 0x0000002124107291 */ /* 0x000fe4000f8e48ff */
[----:B------:R-:W-:Y:S02]  /*0b80*/  ULEA UR31, UR31, UR33, 0xe ;  /* 0x000000211f1f7291 */ /* 0x000fe4000f8e70ff */
[----:B------:R-:W-:Y:S02]  /*0b90*/  ULEA UR8, UR8, UR33, 0x9 ;  /* 0x0000002108087291 */ /* 0x000fe4000f8e48ff */
[----:B------:R-:W-:Y:S02]  /*0ba0*/  UIADD3 UR24, UPT, UPT, UR24, 0x6400, URZ ;  /* 0x0000640018187890 */ /* 0x000fe4000fffe0ff */
[----:B------:R-:W-:-:S02]  /*0bb0*/  USEL UR4, URZ, 0x1, UP1 ;  /* 0x00000001ff047887 */ /* 0x000fc40008800000 */
[----:B------:R-:W-:Y:S01]  /*0bc0*/  UISETP.GT.U32.AND UP0, UPT, UR20, 0x1e, UPT ;  /* 0x0000001e1400788c */ /* 0x000fe2000bf04070 */
[----:B------:R-:W-:Y:S01]  /*0bd0*/  UMOV UR30, 0x30000 ;  /* 0x00030000001e7882 */ /* 0x000fe20000000000 */
[----:B------:R-:W-:Y:S01]  /*0be0*/  UMOV UR12, UR20 ;  /* 0x00000014000c7c82 */ /* 0x000fe20008000000 */
[----:B------:R-:W-:Y:S01]  /*0bf0*/  UMOV UR5, UR25 ;  /* 0x0000001900057c82 */ /* 0x000fe20008000000 */
[----:B------:R-:W-:Y:S01]  /*0c00*/  UMOV UR6, UR26 ;  /* 0x0000001a00067c82 */ /* 0x000fe20008000000 */
[----:B--2-4-:R-:W-:Y:S06]  /*0c10*/  @P2 BRA `(.L_x_16) ;  /* 0x0000000000102947 */ /* 0x014fec0003800000 */
[----:B------:R-:W-:-:S06]  /*0c20*/  USHF.L.U32 UR17, UR37, 0x1f, URZ ;  /* 0x0000001f25117899 */ /* 0x000fcc00080006ff */
[----:B------:R-:W-:-:S04]  /*0c30*/  MOV R0, UR17 ;  /* 0x0000001100007c02 */ /* 0x000fc80008000f00 */
[----:B------:R-:W1:Y:S02]  /*0c40*/  SYNCS.PHASECHK.TRANS64.TRYWAIT P0, [UR25+0x20], R0 ;  /* 0x00002000ff0075a7 */ /* 0x000e640008001119 */
[----:B-1----:R-:W-:Y:S05]  /*0c50*/  @!P0 BRA `(.L_x_17) ;  /* 0x0000002000588947 */ /* 0x002fea0003800000 */
.L_x_16:
[----:B------:R-:W-:Y:S02]  /*0c60*/  ELECT P1, URZ, PT ;  /* 0x0000000000ff782f */ /* 0x000fe40003820000 */
[----:B------:R-:W-:Y:S01]  /*0c70*/  PLOP3.LUT P0, PT, PT, PT, UP0, 0x80, 0x8 ;  /* 0x000000000008781c */ /* 0x000fe20003f0f008 */
[----:B------:R-:W-:Y:S01]  /*0c80*/  ULOP3.LUT UR37, UR37, UR4, URZ, 0x3c, !UPT ;  /* 0x0000000425257292 */ /* 0x000fe2000f8e3cff */
[----:B------:R-:W-:Y:S01]  /*0c90*/  PLOP3.LUT P2, PT, PT, PT, PT, 0x80, 0x8 ;  /* 0x000000000008781c */ /* 0x000fe20003f4f070 */
[----:B------:R-:W-:Y:S02]  /*0ca0*/  USEL UR36, UR9, URZ, UP1 ;  /* 0x000000ff09247287 */ /* 0x000fe40008800000 */
[----:B------:R-:W-:Y:S02]  /*0cb0*/  UIADD3 UR4, UPT, UPT, UR31, 0x16400, URZ ;  /* 0x000164001f047890 */ /* 0x000fe4000fffe0ff */
[----:B------:R-:W-:Y:S02]  /*0cc0*/  UIADD3 UR16, UPT, UPT, UR16, 0x36400, URZ ;  /* 0x0003640010107890 */ /* 0x000fe4000fffe0ff */
[----:B------:R-:W-:-:S02]  /*0cd0*/  UIADD3 UR8, UPT, UPT, UR8, 0x36c00, URZ ;  /* 0x00036c0008087890 */ /* 0x000fc4000fffe0ff */
[----:B------:R-:W-:Y:S01]  /*0ce0*/  @!UP0 USHF.L.U32 UR31, UR37, 0x1f, URZ ;  /* 0x0000001f251f8899 */ /* 0x000fe200080006ff */
[----:B------:R3:W-:Y:S01]  /*0cf0*/  @P1 SYNCS.ARRIVE.TRANS64 RZ, [UR25], R2 ;  /* 0x00000002ffff19a7 */ /* 0x0007e20008000019 */
[----:B------:R-:W-:Y:S01]  /*0d00*/  @!UP0 ULEA UR32, UR36, UR33, 0x3 ;  /* 0x0000002124208291 */ /* 0x000fe2000f8e18ff */
[----:B------:R-:W-:Y:S01]  /*0d10*/  UTMALDG.2D [UR24], [UR46], desc[URZ] ;  /* 0x0000ff182e0075b4 */ /* 0x000fe20008009000 */
[----:B------:R-:W-:Y:S01]  /*0d20*/  UMOV UR17, UR25 ;  /* 0x0000001900117c82 */ /* 0x000fe20008000000 */
[----:B------:R-:W-:Y:S01]  /*0d30*/  UMOV UR9, UR25 ;  /* 0x0000001900097c82 */ /* 0x000fe20008000000 */
[----:B-1----:R-:W-:Y:S01]  /*0d40*/  IMAD.U32 R0, RZ, RZ, UR31 ;  /* 0x0000001fff007e24 */ /* 0x002fe2000f8e00ff */
[----:B------:R-:W-:Y:S01]  /*0d50*/  UIADD3 UR31, UPT, UPT, UR20, 0x1, URZ ;  /* 0x00000001141f7890 */ /* 0x000fe2000fffe0ff */
[----:B------:R-:W-:Y:S03]  /*0d60*/  UTMALDG.2D.MULTICAST [UR4], [UR44], UR30, desc[URZ] ;  /* 0x0000ff042c0073b4 */ /* 0x000fe6000800981e */
[----:B------:R-:W-:Y:S01]  /*0d70*/  UISETP.NE.AND UP0, UPT, UR31, 0x20, UPT ;  /* 0x000000201f00788c */ /* 0x000fe2000bf05270 */
[----:B------:R1:W-:Y:S01]  /*0d80*/  UTMALDG.3D [UR16], [UR42], desc[URZ] ;  /* 0x0000ff102a0075b4 */ /* 0x0003e20008011000 */
[----:B------:R3:W-:Y:S01]  /*0d90*/  UTMALDG.3D.MULTICAST [UR8], [UR40], UR30, desc[URZ] ;  /* 0x0000ff08280073b4 */ /* 0x0007e2000801181e */
[----:B------:R3:W4:Y:S01]  /*0da0*/  @!P0 SYNCS.PHASECHK.TRANS64.TRYWAIT P2, [UR32+0x20], R0 ;  /* 0x00002000ff0085a7 */ /* 0x0007220008041120 */
[----:B-1----:R-:W-:-:S05]  /*0db0*/  UMOV UR20, UR31 ;  /* 0x0000001f00147c82 */ /* 0x002fca0008000000 */
[----:B------:R-:W-:Y:S05]  /*0dc0*/  BRA.U UP0, `(.L_x_18) ;  /* 0xfffffffd004c7547 */ /* 0x000fea000b83ffff */
[----:B------:R-:W1:Y:S01]  /*0dd0*/  LDCU.64 UR4, c[0x0][0x648] ;  /* 0x0000c900ff0477ac */ /* 0x000e620008000a00 */
[----:B------:R-:W-:-:S04]  /*0de0*/  UIADD3 UR38, UPT, UPT, UR35, UR38, URZ ;  /* 0x0000002623267290 */ /* 0x000fc8000fffe0ff */
[----:B------:R-:W-:Y:S02]  /*0df0*/  UISETP.GE.AND UP0, UPT, UR38, 0x100, UPT ;  /* 0x000001002600788c */ /* 0x000fe4000bf06270 */
[----:B-1----:R-:W-:Y:S01]  /*0e00*/  UIMAD.WIDE.U32 UR6, UR38, UR5, URZ ;  /* 0x00000005260672a5 */ /* 0x002fe2000f8e00ff */
[----:B------:R-:W1:Y:S03]  /*0e10*/  LDCU UR5, c[0x0][0x658] ;  /* 0x0000cb00ff0577ac */ /* 0x000e660008000800 */
[----:B------:R-:W-:-:S04]  /*0e20*/  UIADD3 UR6, UPT, UPT, UR38, -UR7, URZ ;  /* 0x8000000726067290 */ /* 0x000fc8000fffe0ff */
[----:B------:R-:W-:-:S04]  /*0e30*/  USHF.R.U32.HI UR6, URZ, UR23, UR6 ;  /* 0x00000017ff067299 */ /* 0x000fc80008011606 */
[----:B------:R-:W-:-:S04]  /*0e40*/  UIADD3 UR7, UPT, UPT, UR7, UR6, URZ ;  /* 0x0000000607077290 */ /* 0x000fc8000fffe0ff */
[----:B------:R-:W-:-:S04]  /*0e50*/  USHF.R.U32.HI UR7, URZ, UR22, UR7 ;  /* 0x00000016ff077299 */ /* 0x000fc80008011607 */
[----:B------:R-:W-:-:S04]  /*0e60*/  UIADD3 UR7, UPT, UPT, -UR7, URZ, URZ ;  /* 0x000000ff07077290 */ /* 0x000fc8000fffe1ff */
[----:B------:R-:W-:-:S04]  /*0e70*/  UIMAD UR7, UR4, UR7, UR38 ;  /* 0x00000007040772a4 */ /* 0x000fc8000f8e0226 */
[----:B-1-3--:R-:W-:Y:S01]  /*0e80*/  UIMAD.WIDE.U32 UR8, UR7, UR5, URZ ;  /* 0x00000005070872a5 */ /* 0x00afe2000f8e00ff */
[----:B------:R-:W1:Y:S03]  /*0e90*/  LDCU.64 UR4, c[0x0][0x660] ;  /* 0x0000cc00ff0477ac */ /* 0x000e660008000a00 */
[----:B------:R-:W-:-:S04]  /*0ea0*/  UIADD3 UR6, UPT, UPT, UR7, -UR9, URZ ;  /* 0x8000000907067290 */ /* 0x000fc8000fffe0ff */
[----:B------:R-:W-:-:S04]  /*0eb0*/  USHF.R.U32.HI UR6, URZ, UR21, UR6 ;  /* 0x00000015ff067299 */ /* 0x000fc80008011606 */
[----:B------:R-:W-:-:S04]  /*0ec0*/  UIADD3 UR6, UPT, UPT, UR9, UR6, URZ ;  /* 0x0000000609067290 */ /* 0x000fc8000fffe0ff */
[----:B------:R-:W-:-:S04]  /*0ed0*/  USHF.R.U32.HI UR6, URZ, UR13, UR6 ;  /* 0x0000000dff067299 */ /* 0x000fc80008011606 */
[----:B-1----:R-:W-:Y:S01]  /*0ee0*/  UIMAD.WIDE.U32 UR8, UR6, UR5, URZ ;  /* 0x00000005060872a5 */ /* 0x002fe2000f8e00ff */
[----:B------:R-:W1:Y:S03]  /*0ef0*/  LDCU UR5, c[0x0][0x654] ;  /* 0x0000ca80ff0577ac */ /* 0x000e660008000800 */
[----:B------:R-:W-:-:S04]  /*0f00*/  UIADD3 UR8, UPT, UPT, UR6, -UR9, URZ ;  /* 0x8000000906087290 */ /* 0x000fc8000fffe0ff */
[----:B------:R-:W-:-:S04]  /*0f10*/  USHF.R.U32.HI UR8, URZ, UR15, UR8 ;  /* 0x0000000fff087299 */ /* 0x000fc80008011608 */
[----:B------:R-:W-:Y:S02]  /*0f20*/  UIADD3 UR8, UPT, UPT, UR9, UR8, URZ ;  /* 0x0000000809087290 */ /* 0x000fe4000fffe0ff */
[----:B------:R-:W-:Y:S02]  /*0f30*/  UIADD3 UR9, UPT, UPT, -UR6, URZ, URZ ;  /* 0x000000ff06097290 */ /* 0x000fe4000fffe1ff */
[----:B------:R-:W-:Y:S02]  /*0f40*/  USHF.R.U32.HI UR8, URZ, UR14, UR8 ;  /* 0x0000000eff087299 */ /* 0x000fe40008011608 */
[----:B-1----:R-:W-:Y:S02]  /*0f50*/  UIMAD UR5, UR5, UR9, UR7 ;  /* 0x00000009050572a4 */ /* 0x002fe4000f8e0207 */
[----:B------:R-:W-:-:S04]  /*0f60*/  UIADD3 UR8, UPT, UPT, -UR8, URZ, URZ ;  /* 0x000000ff08087290 */ /* 0x000fc8000fffe1ff */
[----:B------:R-:W-:Y:S01]  /*0f70*/  UIMAD UR4, UR4, UR8, UR6 ;  /* 0x00000008040472a4 */ /* 0x000fe2000f8e0206 */
[----:B------:R-:W-:Y:S11]  /*0f80*/  BRA.U !UP0, `(.L_x_19) ;  /* 0xfffffff908847547 */ /* 0x000ff6000b83ffff */
.L_x_15:
[----:B------:R-:W-:Y:S01]  /*0f90*/  UISETP.NE.AND UP0, UPT, UR36, 0x3, UPT ;  /* 0x000000032400788c */ /* 0x000fe2000bf05270 */
[----:B------:R-:W5:Y:S01]  /*0fa0*/  S2UR UR12, SR_CgaCtaId ;  /* 0x00000000000c79c3 */ /* 0x000f620000008800 */
[----:B-1----:R-:W-:Y:S01]  /*0fb0*/  UIADD3 UR6, UPT, UPT, UR36, 0x2, URZ ;  /* 0x0000000224067890 */ /* 0x002fe2000fffe0ff */
[----:B------:R-:W-:-:S03]  /*0fc0*/  UMOV UR4, 0x400 ;  /* 0x0000040000047882 */ /* 0x000fc60000000000 */
[----:B------:R-:W-:-:S04]  /*0fd0*/  USEL UR6, UR6, 0x1, UP0 ;  /* 0x0000000106067887 */ /* 0x000fc80008000000 */
[----:B------:R-:W-:Y:S02]  /*0fe0*/  UISETP.NE.AND UP0, UPT, UR6, 0x4, UPT ;  /* 0x000000040600788c */ /* 0x000fe4000bf05270 */
[----:B------:R-:W-:Y:S02]  /*0ff0*/  UIADD3 UR6, UPT, UPT, UR6, 0x1, URZ ;  /* 0x0000000106067890 */ /* 0x000fe4000fffe0ff */
[----:B------:R-:W-:Y:S02]  /*1000*/  UISETP.EQ.XOR UP1, UPT, UR36, 0x3, !UP0 ;  /* 0x000000032400788c */ /* 0x000fe4000c722a70 */
[----:B------:R-:W-:-:S04]  /*1010*/  USEL UR6, UR6, 0x1, UP0 ;  /* 0x0000000106067887 */ /* 0x000fc80008000000 */
[----:B------:R-:W-:Y:S02]  /*1020*/  UISETP.EQ.XOR UP1, UPT, UR6, 0x4, UP1 ;  /* 0x000000040600788c */ /* 0x000fe40008f22a70 */
[----:B------:R-:W-:Y:S02]  /*1030*/  UISETP.NE.AND UP0, UPT, UR6, 0x4, UPT ;  /* 0x000000040600788c */ /* 0x000fe4000bf05270 */
[----:B------:R-:W-:Y:S02]  /*1040*/  USEL UR5, URZ, 0x1, !UP1 ;  /* 0x00000001ff057887 */ /* 0x000fe4000c800000 */
[----:B-----5:R-:W-:Y:S02]  /*1050*/  ULEA UR4, UR12, UR4, 0x18 ;  /* 0x000000040c047291 */ /* 0x020fe4000f8ec0ff */
[----:B------:R-:W-:Y:S02]  /*1060*/  ULOP3.LUT UR5, UR37, UR5, URZ, 0x3c, !UPT ;  /* 0x0000000525057292 */ /* 0x000fe4000f8e3cff */
[----:B------:R-:W-:-:S02]  /*1070*/  USEL UR6, UR6, URZ, UP0 ;  /* 0x000000ff06067287 */ /* 0x000fc40008000000 */
[----:B------:R-:W-:Y:S02]  /*1080*/  USHF.L.U32 UR5, UR5, 0x1f, URZ ;  /* 0x0000001f05057899 */ /* 0x000fe400080006ff */
[----:B------:R-:W-:-:S04]  /*1090*/  ULEA UR4, UR6, UR4, 0x3 ;  /* 0x0000000406047291 */ /* 0x000fc8000f8e18ff */
[----:B------:R-:W-:-:S05]  /*10a0*/  MOV R0, UR5 ;  /* 0x0000000500007c02 */ /* 0x000fca0008000f00 */
[----:B------:R-:W1:Y:S02]  /*10b0*/  SYNCS.PHASECHK.TRANS64.TRYWAIT P0, [UR4+0x20], R0 ;  /* 0x00002000ff0075a7 */ /* 0x000e640008001104 */
[----:B-1----:R-:W-:Y:S05]  /*10c0*/  @!P0 BRA `(.L_x_20) ;  /* 0x0000001c005c8947 */ /* 0x002fea0003800000 */
.L_x_46:
[----:B------:R-:W-:-:S13]  /*10d0*/  ELECT P0, URZ, PT ;  /* 0x0000000000ff782f */ /* 0x000fda0003800000 */
[----:B-1----:R-:W-:-:S04]  /*10e0*/  @P0 MOV R0, 0xc600 ;  /* 0x0000c60000000802 */ /* 0x002fc80000000f00 */
[----:B------:R1:W-:Y:S03]  /*10f0*/  @P0 SYNCS.ARRIVE.TRANS64 RZ, [UR4], R0 ;  /* 0x00000000ffff09a7 */ /* 0x0003e60008000004 */
.L_x_14:
[----:B------:R-:W-:-:S13]  /*1100*/  ISETP.NE.AND P0, PT, R5, 0x4, PT ;  /* 0x000000040500780c */ /* 0x000fda0003f05270 */
[----:B------:R-:W-:Y:S05]  /*1110*/  @P0 BRA `(.L_x_21) ;  /* 0x0000000800640947 */ /* 0x000fea0003800000 */
[----:B------:R-:W5:Y:S08]  /*1120*/  S2UR UR27, SR_CTAID.Z ;  /* 0x00000000001b79c3 */ /* 0x000f700000002700 */
[----:B------:R-:W-:Y:S01]  /*1130*/  BAR.SYNC.DEFER_BLOCKING 0x3, 0xa0 ;  /* 0x00c2800000007b1d */ /* 0x000fe20000010000 */
[----:B------:R-:W-:Y:S01]  /*1140*/  HFMA2 R4, -RZ, RZ, 0, 5.9604644775390625e-08 ;  /* 0x00000001ff047431 */ /* 0x000fe200000001ff */
[----:B-----5:R-:W-:-:S09]  /*1150*/  UISETP.GT.U32.AND UP0, UPT, UR27, 0xff, UPT ;  /* 0x000000ff1b00788c */ /* 0x020fd2000bf04070 */
[----:B------:R-:W-:Y:S05]  /*1160*/  BRA.U UP0, `(.L_x_22) ;  /* 0x0000000900307547 */ /* 0x000fea000b800000 */
[----:B-1----:R-:W-:Y:S01]  /*1170*/  UMOV UR4, 0x400 ;  /* 0x0000040000047882 */ /* 0x002fe20000000000 */
[----:B------:R-:W1:Y:S01]  /*1180*/  LDCU UR6, c[0x0][0x374] ;  /* 0x00006e80ff0677ac */ /* 0x000e620008000800 */
[----:B------:R-:W-:Y:S01]  /*1190*/  MOV R4, 0x1 ;  /* 0x0000000100047802 */ /* 0x000fe20000000f00 */
[----:B------:R-:W-:Y:S01]  /*11a0*/  ULEA UR12, UR12, UR4, 0x18 ;  /* 0x000000040c0c7291 */ /* 0x000fe2000f8ec0ff */
[----:B------:R-:W1:Y:S01]  /*11b0*/  LDCU UR4, c[0x0][0x370] ;  /* 0x00006e00ff0477ac */ /* 0x000e620008000800 */
[----:B------:R-:W5:Y:S07]  /*11c0*/  LDCU UR38, c[0x0][0x378] ;  /* 0x00006f00ff2677ac */ /* 0x000f6e0008000800 */
[----:B------:R-:W4:Y:S01]  /*11d0*/  LDS R0, [UR12+0x58] ;  /* 0x0000580cff007984 */ /* 0x000f220008000800 */
[----:B------:R-:W-:Y:S01]  /*11e0*/  UMOV UR5, 0x8c02000 ;  /* 0x08c0200000057882 */ /* 0x000fe20000000000 */
[----:B------:R-:W-:-:S02]  /*11f0*/  USEL UR41, URZ, 0x4000, UP6 ;  /* 0x00004000ff297887 */ /* 0x000fc4000b000000 */
[----:B------:R-:W-:Y:S02]  /*1200*/  USEL UR5, UR5, 0x8c00000, !UP5 ;  /* 0x08c0000005057887 */ /* 0x000fe4000e800000 */
[----:B------:R-:W-:Y:S02]  /*1210*/  UIADD3 UR19, UPT, UPT, UR12, 0x36c00, URZ ;  /* 0x00036c000c137890 */ /* 0x000fe4000fffe0ff */
[----:B------:R-:W-:Y:S02]  /*1220*/  UIADD3 UR41, UPT, UPT, UR41, UR5, URZ ;  /* 0x0000000529297290 */ /* 0x000fe4000fffe0ff */
[----:B------:R-:W-:Y:S02]  /*1230*/  UIADD3 UR20, UPT, UPT, UR12, 0x36400, URZ ;  /* 0x000364000c147890 */ /* 0x000fe4000fffe0ff */
[----:B-1----:R-:W-:Y:S02]  /*1240*/  UIMAD UR4, UR6, UR4, URZ ;  /* 0x00000004060472a4 */ /* 0x002fe4000f8e02ff */
[----:B------:R-:W-:-:S02]  /*1250*/  UIADD3 UR24, UPT, UPT, UR12, 0x6400, URZ ;  /* 0x000064000c187890 */ /* 0x000fc4000fffe0ff */
[----:B-----5:R-:W-:Y:S02]  /*1260*/  UIMAD UR38, UR4, UR38, URZ ;  /* 0x00000026042672a4 */ /* 0x020fe4000f8e02ff */
[----:B------:R-:W-:Y:S02]  /*1270*/  UIADD3 UR25, UPT, UPT, UR12, 0x16400, URZ ;  /* 0x000164000c197890 */ /* 0x000fe4000fffe0ff */
[----:B------:R-:W-:Y:S02]  /*1280*/  USHF.R.U32.HI UR19, URZ, 0x4, UR19 ;  /* 0x00000004ff137899 */ /* 0x000fe40008011613 */
[----:B------:R-:W-:Y:S02]  /*1290*/  USHF.R.U32.HI UR20, URZ, 0x4, UR20 ;  /* 0x00000004ff147899 */ /* 0x000fe40008011614 */
[----:B------:R-:W-:Y:S02]  /*12a0*/  USHF.R.U32.HI UR24, URZ, 0x4, UR24 ;  /* 0x00000004ff187899 */ /* 0x000fe40008011618 */
[----:B------:R-:W-:-:S02]  /*12b0*/  USHF.R.U32.HI UR25, URZ, 0x4, UR25 ;  /* 0x00000004ff197899 */ /* 0x000fc40008011619 */
[----:B------:R-:W-:Y:S02]  /*12c0*/  ULOP3.LUT UR32, UR29, 0x3, URZ, 0xfc, !UPT ;  /* 0x000000031d207892 */ /* 0x000fe4000f8efcff */
[----:B------:R-:W-:Y:S02]  /*12d0*/  ULOP3.LUT UR19, UR19, 0x3fc0, URZ, 0xc0, !UPT ;  /* 0x00003fc013137892 */ /* 0x000fe4000f8ec0ff */
[----:B------:R-:W-:Y:S02]  /*12e0*/  ULOP3.LUT UR20, UR20, 0x3fc0, URZ, 0xc0, !UPT ;  /* 0x00003fc014147892 */ /* 0x000fe4000f8ec0ff */
[----:B------:R-:W-:Y:S02]  /*12f0*/  ULOP3.LUT UR24, UR24, 0x3fc0, URZ, 0xc0, !UPT ;  /* 0x00003fc018187892 */ /* 0x000fe4000f8ec0ff */
[----:B------:R-:W-:Y:S02]  /*1300*/  ULOP3.LUT UR25, UR25, 0x3fc0, URZ, 0xc0, !UPT ;  /* 0x00003fc019197892 */ /* 0x000fe4000f8ec0ff */
[----:B------:R-:W-:Y:S01]  /*1310*/  ULEA.HI UR38, UR38, UR38, URZ, 0x1 ;  /* 0x0000002626267291 */ /* 0x000fe2000f8f08ff */
[----:B----4-:R-:W-:Y:S01]  /*1320*/  R2UR UR39, R0 ;  /* 0x00000000002772ca */ /* 0x010fe200000e0000 */
[----:B------:R-:W-:-:S02]  /*1330*/  ULOP3.LUT UR29, UR29, 0xffff, URZ, 0xc0, !UPT ;  /* 0x0000ffff1d1d7892 */ /* 0x000fc4000f8ec0ff */
[----:B------:R-:W-:Y:S02]  /*1340*/  ULOP3.LUT UR32, UR32, 0xffff, URZ, 0xc0, !UPT ;  /* 0x0000ffff20207892 */ /* 0x000fe4000f8ec0ff */
[----:B------:R-:W-:Y:S02]  /*1350*/  UIADD3 UR30, UPT, UPT, UR12, 0x40, URZ ;  /* 0x000000400c1e7890 */ /* 0x000fe4000fffe0ff */
[----:B------:R-:W-:Y:S02]  /*1360*/  ULOP3.LUT UR19, UR19, 0x10000, URZ, 0xfc, !UPT ;  /* 0x0001000013137892 */ /* 0x000fe4000f8efcff */
[----:B------:R-:W-:Y:S02]  /*1370*/  ULOP3.LUT UR20, UR20, 0x10000, URZ, 0xfc, !UPT ;  /* 0x0001000014147892 */ /* 0x000fe4000f8efcff */
[----:B------:R-:W-:Y:S02]  /*1380*/  ULOP3.LUT UR24, UR24, 0x10000, URZ, 0xfc, !UPT ;  /* 0x0001000018187892 */ /* 0x000fe4000f8efcff */
[----:B------:R-:W-:-:S02]  /*1390*/  UIADD3 UR10, UPT, UPT, UR39, 0x100, URZ ;  /* 0x00000100270a7890 */ /* 0x000fc4000fffe0ff */
[----:B------:R-:W-:Y:S02]  /*13a0*/  UIADD3 UR8, UPT, UPT, UR39, 0x40000100, URZ ;  /* 0x4000010027087890 */ /* 0x000fe4000fffe0ff */
[----:B------:R-:W-:Y:S02]  /*13b0*/  UIADD3 UR6, UPT, UPT, UR39, -0x7fffff00, URZ ;  /* 0x8000010027067890 */ /* 0x000fe4000fffe0ff */
[----:B------:R-:W-:Y:S02]  /*13c0*/  UIADD3 UR4, UPT, UPT, UR39, -0x3fffff00, URZ ;  /* 0xc000010027047890 */ /* 0x000fe4000fffe0ff */
[----:B------:R-:W-:Y:S02]  /*13d0*/  UIADD3 UR11, UPT, UPT, UR39, 0x104, URZ ;  /* 0x00000104270b7890 */ /* 0x000fe4000fffe0ff */
[----:B------:R-:W-:Y:S02]  /*13e0*/  UIADD3 UR9, UPT, UPT, UR39, 0x40000104, URZ ;  /* 0x4000010427097890 */ /* 0x000fe4000fffe0ff */
[----:B------:R-:W-:-:S02]  /*13f0*/  UIADD3 UR7, UPT, UPT, UR39, -0x7ffffefc, URZ ;  /* 0x8000010427077890 */ /* 0x000fc4000fffe0ff */
[----:B------:R-:W-:Y:S02]  /*1400*/  UIADD3 UR5, UPT, UPT, UR39, -0x3ffffefc, URZ ;  /* 0xc000010427057890 */ /* 0x000fe4000fffe0ff */
[----:B------:R-:W-:Y:S02]  /*1410*/  USHF.R.U32.HI UR26, URZ, 0x1, UR10 ;  /* 0x00000001ff1a7899 */ /* 0x000fe4000801160a */
[----:B------:R-:W-:Y:S02]  /*1420*/  USHF.R.U32.HI UR18, URZ, 0x1, UR8 ;  /* 0x00000001ff127899 */ /* 0x000fe40008011608 */
[----:B------:R-:W-:Y:S02]  /*1430*/  USHF.R.U32.HI UR42, URZ, 0x1, UR6 ;  /* 0x00000001ff2a7899 */ /* 0x000fe40008011606 */
[----:B------:R-:W-:Y:S02]  /*1440*/  USHF.R.U32.HI UR16, URZ, 0x1, UR4 ;  /* 0x00000001ff107899 */ /* 0x000fe40008011604 */
[----:B------:R-:W-:-:S02]  /*1450*/  USHF.R.U32.HI UR52, URZ, 0x1a, UR11 ;  /* 0x0000001aff347899 */ /* 0x000fc4000801160b */
[----:B------:R-:W-:Y:S02]  /*1460*/  USHF.R.U32.HI UR46, URZ, 0x1a, UR9 ;  /* 0x0000001aff2e7899 */ /* 0x000fe40008011609 */
[----:B------:R-:W-:Y:S02]  /*1470*/  USHF.R.U32.HI UR17, URZ, 0x1a, UR7 ;  /* 0x0000001aff117899 */ /* 0x000fe40008011607 */
[----:B------:R-:W-:Y:S02]  /*1480*/  USHF.R.U32.HI UR40, URZ, 0x1a, UR5 ;  /* 0x0000001aff287899 */ /* 0x000fe40008011605 */
[----:B------:R-:W-:Y:S02]  /*1490*/  ULOP3.LUT UR26, UR26, 0x60000000, URZ, 0xc0, !UPT ;  /* 0x600000001a1a7892 */ /* 0x000fe4000f8ec0ff */
[----:B------:R-:W-:Y:S02]  /*14a0*/  ULOP3.LUT UR18, UR18, 0x60000000, URZ, 0xc0, !UPT ;  /* 0x6000000012127892 */ /* 0x000fe4000f8ec0ff */
[----:B------:R-:W-:-:S02]  /*14b0*/  ULOP3.LUT UR42, UR42, 0x60000000, URZ, 0xc0, !UPT ;  /* 0x600000002a2a7892 */ /* 0x000fc4000f8ec0ff */
[----:B------:R-:W-:Y:S02]  /*14c0*/  ULOP3.LUT UR16, UR16, 0x60000000, URZ, 0xc0, !UPT ;  /* 0x6000000010107892 */ /* 0x000fe4000f8ec0ff */
[----:B------:R-:W-:Y:S02]  /*14d0*/  ULOP3.LUT UR52, UR26, 0x30, UR52, 0xf8, !UPT ;  /* 0x000000301a347892 */ /* 0x000fe4000f8ef834 */
[----:B------:R-:W-:Y:S02]  /*14e0*/  ULOP3.LUT UR46, UR18, 0x30, UR46, 0xf8, !UPT ;  /* 0x00000030122e7892 */ /* 0x000fe4000f8ef82e */
[----:B------:R-:W-:Y:S02]  /*14f0*/  ULOP3.LUT UR42, UR42, 0x30, UR17, 0xf8, !UPT ;  /* 0x000000302a2a7892 */ /* 0x000fe4000f8ef811 */
[----:B------:R-:W-:Y:S02]  /*1500*/  ULOP3.LUT UR40, UR16, 0x30, UR40, 0xf8, !UPT ;  /* 0x0000003010287892 */ /* 0x000fe4000f8ef828 */
[----:B------:R-:W-:-:S02]  /*1510*/  ULOP3.LUT UR53, UR52, UR41, URZ, 0xfc, !UPT ;  /* 0x0000002934357292 */ /* 0x000fc4000f8efcff */
[----:B------:R-:W-:Y:S02]  /*1520*/  ULOP3.LUT UR47, UR46, UR41, URZ, 0xfc, !UPT ;  /* 0x000000292e2f7292 */ /* 0x000fe4000f8efcff */
[----:B------:R-:W-:Y:S02]  /*1530*/  ULOP3.LUT UR43, UR42, UR41, URZ, 0xfc, !UPT ;  /* 0x000000292a2b7292 */ /* 0x000fe4000f8efcff */
[----:B------:R-:W-:Y:S02]  /*1540*/  ULOP3.LUT UR41, UR40, UR41, URZ, 0xfc, !UPT ;  /* 0x0000002928297292 */ /* 0x000fe4000f8efcff */
[----:B------:R-:W-:Y:S02]  /*1550*/  ULOP3.LUT UR25, UR25, 0x10000, URZ, 0xfc, !UPT ;  /* 0x0001000019197892 */ /* 0x000fe4000f8efcff */
[----:B------:R-:W-:Y:S01]  /*1560*/  USHF.R.S32.HI UR38, URZ, 0x1, UR38 ;  /* 0x00000001ff267899 */ /* 0x000fe20008011426 */
[----:B------:R-:W-:Y:S01]  /*1570*/  UMOV UR37, URZ ;  /* 0x000000ff00257c82 */ /* 0x000fe20008000000 */
[----:B------:R-:W-:Y:S01]  /*1580*/  UMOV UR36, URZ ;  /* 0x000000ff00247c82 */ /* 0x000fe20008000000 */
[----:B------:R-:W-:Y:S01]  /*1590*/  UMOV UR52, URZ ;  /* 0x000000ff00347c82 */ /* 0x000fe20008000000 */
[----:B------:R-:W-:Y:S01]  /*15a0*/  UMOV UR46, URZ ;  /* 0x000000ff002e7c82 */ /* 0x000fe20008000000 */
[----:B------:R-:W-:Y:S01]  /*15b0*/  UMOV UR42, URZ ;  /* 0x000000ff002a7c82 */ /* 0x000fe20008000000 */
[----:B------:R-:W-:-:S06]  /*15c0*/  UMOV UR40, URZ ;  /* 0x000000ff00287c82 */ /* 0x000fcc0008000000 */
.L_x_27:
[----:B------:R-:W-:Y:S01]  /*15d0*/  USHF.L.U32 UR16, UR37, 0x1f, URZ ;  /* 0x0000001f25107899 */ /* 0x000fe200080006ff */
[----:B------:R-:W-:Y:S01]  /*15e0*/  SHF.L.U32 R2, R4, 0x1f, RZ ;  /* 0x0000001f04027819 */ /* 0x000fe200000006ff */
[----:B------:R-:W-:Y:S02]  /*15f0*/  ULEA UR17, UR36, UR12, 0x3 ;  /* 0x0000000c24117291 */ /* 0x000fe4000f8e18ff */
[----:B------:R-:W-:Y:S02]  /*1600*/  UIADD3 UR27, UPT, UPT, UR38, UR27, URZ ;  /* 0x0000001b261b7290 */ /* 0x000fe4000fffe0ff */
[----:B----4-:R-:W-:Y:S01]  /*1610*/  MOV R0, UR16 ;  /* 0x0000001000007c02 */ /* 0x010fe20008000f00 */
[----:B------:R-:W-:-:S04]  /*1620*/  UPLOP3.LUT UP2, UPT, UPT, UPT, UPT, 0x40, 0x4 ;  /* 0x000000000004789c */ /* 0x000fc80003f4e870 */
[----:B-1---5:R1:W4:Y:S01]  /*1630*/  SYNCS.PHASECHK.TRANS64.TRYWAIT P1, [UR17], R0 ;  /* 0x00000000ff0075a7 */ /* 0x0223220008021111 */
[----:B------:R-:W5:Y:S02]  /*1640*/  SYNCS.PHASECHK.TRANS64.TRYWAIT P0, [UR12+0x48], R2 ;  /* 0x00004802ff0075a7 */ /* 0x000f64000800110c */
[----:B-1--45:R-:W-:Y:S05]  /*1650*/  @!P0 BRA `(.L_x_23) ;  /* 0x0000001800188947 */ /* 0x032fea0003800000 */
.L_x_48:
[----:B------:R-:W-:-:S05]  /*1660*/  UMOV UR35, URZ ;  /* 0x000000ff00237c82 */ /* 0x000fca0008000000 */
.L_x_26:
[----:B------:R-:W-:Y:S02]  /*1670*/  UIADD3 UR26, UPT, UPT, UR36, 0x1, URZ ;  /* 0x00000001241a7890 */ /* 0x000fe4000fffe0ff */
[----:B------:R-:W-:Y:S02]  /*1680*/  UISETP.GT.U32.AND UP0, UPT, UR35, 0x1e, UPT ;  /* 0x0000001e2300788c */ /* 0x000fe4000bf04070 */
[----:B----4-:R-:W-:Y:S02]  /*1690*/  ULEA UR60, UR36, UR19, 0x6 ;  /* 0x00000013243c7291 */ /* 0x010fe4000f8e30ff */
[----:B------:R-:W-:Y:S02]  /*16a0*/  ULEA UR56, UR36, UR25, 0xb ;  /* 0x0000001924387291 */ /* 0x000fe4000f8e58ff */
[----:B------:R-:W-:Y:S01]  /*16b0*/  ULEA UR54, UR36, UR24, 0xa ;  /* 0x0000001824367291 */ /* 0x000fe2000f8e50ff */
[----:B------:R-:W-:Y:S01]  /*16c0*/  PLOP3.LUT P0, PT, PT, PT, UP0, 0x80, 0x8 ;  /* 0x000000000008781c */ /* 0x000fe20003f0f008 */
[----:B------:R-:W-:Y:S02]  /*16d0*/  ULEA UR17, UR36, UR12, 0x3 ;  /* 0x0000000c24117291 */ /* 0x000fe4000f8e18ff */
[----:B------:R-:W-:Y:S02]  /*16e0*/  UISETP.NE.AND UP1, UPT, UR26, 0x4, UPT ;  /* 0x000000041a00788c */ /* 0x000fe4000bf25270 */
[----:B------:R-:W-:Y:S02]  /*16f0*/  ULEA UR62, UR36, UR20, 0x5 ;  /* 0x00000014243e7291 */ /* 0x000fe4000f8e28ff */
[----:B------:R-:W-:Y:S02]  /*1700*/  UIADD3 UR58, UPT, UPT, UR60, 0x20, URZ ;  /* 0x000000203c3a7890 */ /* 0x000fe4000fffe0ff */
[----:B------:R-:W-:Y:S02]  /*1710*/  UIADD3 UR50, UPT, UPT, UR56, 0x2, URZ ;  /* 0x0000000238327890 */ /* 0x000fe4000fffe0ff */
[----:B------:R-:W-:Y:S02]  /*1720*/  UIADD3 UR48, UPT, UPT, UR54, 0x2, URZ ;  /* 0x0000000236307890 */ /* 0x000fe4000fffe0ff */
[----:B------:R-:W-:Y:S02]  /*1730*/  UIADD3 UR44, UPT, UPT, UR56, 0x4, URZ ;  /* 0x00000004382c7890 */ /* 0x000fe4000fffe0ff */
[----:B------:R-:W-:Y:S02]  /*1740*/  UIADD3 UR34, UPT, UPT, UR54, 0x4, URZ ;  /* 0x0000000436227890 */ /* 0x000fe4000fffe0ff */
[----:B------:R-:W-:Y:S02]  /*1750*/  UIADD3 UR16, UPT, UPT, UR56, 0x6, URZ ;  /* 0x0000000638107890 */ /* 0x000fe4000fffe0ff */
[----:B------:R-:W-:Y:S02]  /*1760*/  UIADD3 UR18, UPT, UPT, UR54, 0x6, URZ ;  /* 0x0000000636127890 */ /* 0x000fe4000fffe0ff */
[----:B------:R-:W-:Y:S02]  /*1770*/  UIADD3 UR33, UPT, UPT, UR17, 0x20, URZ ;  /* 0x0000002011217890 */ /* 0x000fe4000fffe0ff */
[----:B------:R-:W-:Y:S02]  /*1780*/  USEL UR31, URZ, 0x1, UP1 ;  /* 0x00000001ff1f7887 */ /* 0x000fe40008800000 */
[----:B------:R-:W-:Y:S01]  /*1790*/  USEL UR36, UR26, URZ, UP1 ;  /* 0x000000ff1a247287 */ /* 0x000fe20008800000 */
[----:B------:R-:W-:Y:S01]  /*17a0*/  UMOV UR63, 0x4008 ;  /* 0x00004008003f7882 */ /* 0x000fe20000000000 */
[----:B------:R-:W-:Y:S01]  /*17b0*/  UMOV UR61, 0x4008 ;  /* 0x00004008003d7882 */ /* 0x000fe20000000000 */
[----:B------:R-:W-:Y:S01]  /*17c0*/  UMOV UR57, 0x40004040 ;  /* 0x4000404000397882 */ /* 0x000fe20000000000 */
[----:B------:R-:W-:Y:S01]  /*17d0*/  UMOV UR55, 0x40004040 ;  /* 0x4000404000377882 */ /* 0x000fe20000000000 */
[----:B------:R-:W-:Y:S01]  /*17e0*/  UMOV UR59, 0x4008 ;  /* 0x00004008003b7882 */ /* 0x000fe20000000000 */
[----:B------:R-:W-:Y:S01]  /*17f0*/  UMOV UR51, 0x40004040 ;  /* 0x4000404000337882 */ /* 0x000fe20000000000 */
[----:B------:R-:W-:Y:S01]  /*1800*/  UMOV UR49, 0x40004040 ;  /* 0x4000404000317882 */ /* 0x000fe20000000000 */
[----:B------:R-:W-:Y:S01]  /*1810*/  UMOV UR45, 0x40004040 ;  /* 0x40004040002d7882 */ /* 0x000fe20000000000 */
[----:B-----5:R-:W-:Y:S05]  /*1820*/  @P1 BRA `(.L_x_24) ;  /* 0x0000000000101947 */ /* 0x020fea0003800000 */
[----:B------:R-:W-:Y:S06]  /*1830*/  USHF.L.U32 UR26, UR37, 0x1f, URZ ;  /* 0x0000001f251a7899 */ /* 0x000fec00080006ff */
[----:B-1----:R-:W-:Y:S04]  /*1840*/  MOV R0, UR26 ;  /* 0x0000001a00007c02 */ /* 0x002fe80008000f00 */
[----:B------:R-:W1:Y:S02]  /*1850*/  SYNCS.PHASECHK.TRANS64.TRYWAIT P1, [UR17], R0 ;  /* 0x00000000ff0075a7 */ /* 0x000e640008021111 */
[----:B-1----:R-:W-:Y:S05]  /*1860*/  @!P1 BRA `(.L_x_25) ;  /* 0x0000001400b49947 */ /* 0x002fea0003800000 */
.L_x_24:
[----:B------:R-:W-:Y:S01]  /*1870*/  ULOP3.LUT UR37, UR37, UR31, URZ, 0x3c, !UPT ;  /* 0x0000001f25257292 */ /* 0x000fe2000f8e3cff */
[----:B------:R-:W-:Y:S01]  /*1880*/  PLOP3.LUT P1, PT, PT, PT, PT, 0x80, 0x8 ;  /* 0x000000000008781c */ /* 0x000fe20003f2f070 */
[----:B------:R-:W-:Y:S01]  /*1890*/  @!UP0 ULEA UR17, UR36, UR12, 0x3 ;  /* 0x0000000c24118291 */ /* 0x000fe2000f8e18ff */
[----:B------:R4:W-:Y:S01]  /*18a0*/  UTCCP.T.S.4x32dp128bit tmem[UR39+0x100], gdesc[UR62] ;  /* 0x0001003e270079e7 */ /* 0x0009e20009100000 */
[----:B------:R-:W-:Y:S01]  /*18b0*/  UMOV UR66, UR16 ;  /* 0x0000001000427c82 */ /* 0x000fe20008000000 */
[----:B------:R-:W-:Y:S01]  /*18c0*/  @!UP0 USHF.L.U32 UR16, UR37, 0x1f, URZ ;  /* 0x0000001f25108899 */ /* 0x000fe200080006ff */
[----:B------:R4:W-:Y:S01]  /*18d0*/  UTCCP.T.S.4x32dp128bit tmem[UR39+0x104], gdesc[UR60] ;  /* 0x0001043c270079e7 */ /* 0x0009e20009100000 */
[----:B------:R4:W-:Y:S01]  /*18e0*/  UTCCP.T.S.4x32dp128bit tmem[UR39+0x108], gdesc[UR58] ;  /* 0x0001083a270079e7 */ /* 0x0009e20009100000 */
[----:B------:R4:W-:Y:S01]  /*18f0*/  UTCQMMA gdesc[UR54], gdesc[UR56], tmem[UR39], tmem[UR52], idesc[UR53], tmem[UR10], UP2 ;  /* 0x000a343836007dea */ /* 0x0009e20009000327 */
[----:B------:R-:W-:Y:S01]  /*1900*/  UMOV UR64, UR34 ;  /* 0x0000002200407c82 */ /* 0x000fe20008000000 */
[----:B------:R-:W-:Y:S01]  /*1910*/  UMOV UR65, 0x40004040 ;  /* 0x4000404000417882 */ /* 0x000fe20000000000 */
[----:B-1----:R-:W-:Y:S01]  /*1920*/  MOV R0, UR16 ;  /* 0x0000001000007c02 */ /* 0x002fe20008000f00 */
[----:B------:R4:W-:Y:S01]  /*1930*/  UTCQMMA gdesc[UR48], gdesc[UR50], tmem[UR39], tmem[UR46], idesc[UR47], tmem[UR8], UPT ;  /* 0x00082e3230007dea */ /* 0x0009e2000b800327 */
[----:B------:R-:W-:Y:S01]  /*1940*/  UMOV UR67, 0x40004040 ;  /* 0x4000404000437882 */ /* 0x000fe20000000000 */
[----:B------:R-:W-:Y:S01]  /*1950*/  UMOV UR68, UR18 ;  /* 0x0000001200447c82 */ /* 0x000fe20008000000 */
[----:B------:R-:W-:Y:S01]  /*1960*/  UMOV UR69, 0x40004040 ;  /* 0x4000404000457882 */ /* 0x000fe20000000000 */
[----:B------:R4:W-:Y:S01]  /*1970*/  UTCQMMA gdesc[UR64], gdesc[UR44], tmem[UR39], tmem[UR42], idesc[UR43], tmem[UR6], UPT ;  /* 0x00062a2c40007dea */ /* 0x0009e2000b800327 */
[----:B------:R4:W-:Y:S01]  /*1980*/  UTCQMMA gdesc[UR68], gdesc[UR66], tmem[UR39], tmem[UR40], idesc[UR41], tmem[UR4], UPT ;  /* 0x0004284244007dea */ /* 0x0009e2000b800327 */
[----:B------:R4:W-:Y:S01]  /*1990*/  UTCBAR.MULTICAST [UR33], URZ, UR32 ;  /* 0x000000ff210073e9 */ /* 0x0009e20008000820 */
[----:B------:R4:W5:Y:S01]  /*19a0*/  @!P0 SYNCS.PHASECHK.TRANS64.TRYWAIT P1, [UR17], R0 ;  /* 0x00000000ff0085a7 */ /* 0x0009620008021111 */
[----:B------:R-:W-:Y:S02]  /*19b0*/  UIADD3 UR35, UPT, UPT, UR35, 0x1, URZ ;  /* 0x0000000123237890 */ /* 0x000fe4000fffe0ff */
[----:B------:R-:W-:Y:S02]  /*19c0*/  UPLOP3.LUT UP2, UPT, UPT, UPT, UPT, 0x80, 0x8 ;  /* 0x000000000008789c */ /* 0x000fe40003f4f070 */
[----:B------:R-:W-:Y:S09]  /*19d0*/  UISETP.NE.AND UP0, UPT, UR35, 0x20, UPT ;  /* 0x000000202300788c */ /* 0x000ff2000bf05270 */
[----:B------:R-:W-:Y:S05]  /*19e0*/  BRA.U UP0, `(.L_x_26) ;  /* 0xfffffffd00207547 */ /* 0x000fea000b83ffff */
[----:B------:R1:W-:Y:S01]  /*19f0*/  UTCBAR.MULTICAST [UR30], URZ, UR29 ;  /* 0x000000ff1e0073e9 */ /* 0x0003e2000800081d */
[----:B------:R-:W-:Y:S01]  /*1a00*/  UISETP.GE.AND UP0, UPT, UR27, 0x100, UPT ;  /* 0x000001001b00788c */ /* 0x000fe2000bf06270 */
[----:B------:R-:W-:-:S08]  /*1a10*/  LOP3.LUT R4, R4, 0x1, RZ, 0x3c, !PT ;  /* 0x0000000104047812 */ /* 0x000fd000078e3cff */
[----:B------:R-:W-:Y:S05]  /*1a20*/  BRA.U !UP0, `(.L_x_27) ;  /* 0xfffffff908e87547 */ /* 0x000fea000b83ffff */
.L_x_22:
[----:B------:R-:W-:-:S09]  /*1a30*/  UISETP.NE.AND UP0, UPT, UR28, URZ, UPT ;  /* 0x000000ff1c00728c */ /* 0x000fd2000bf05270 */
[----:B------:R-:W-:Y:S05]  /*1a40*/  BRA.U UP0, `(.L_x_21) ;  /* 0x0000000100187547 */ /* 0x000fea000b800000 */
[----:B-1--4-:R-:W1:Y:S01]  /*1a50*/  S2R R0, SR_CgaCtaId ;  /* 0x0000000000007919 */ /* 0x012e620000008800 */
[----:B------:R-:W-:Y:S01]  /*1a60*/  MOV R7, 0x400 ;  /* 0x0000040000077802 */ /* 0x000fe20000000f00 */
[----:B------:R-:W-:-:S03]  /*1a70*/  IMAD.U32 R6, R4, -0x80000000, RZ ;  /* 0x8000000004067824 */ /* 0x000fc600078e00ff */
[----:B-1----:R-:W-:-:S04]  /*1a80*/  LEA R9, R0, R7, 0x18 ;  /* 0x0000000700097211 */ /* 0x002fc800078ec0ff */
[----:B------:R-:W1:Y:S02]  /*1a90*/  SYNCS.PHASECHK.TRANS64.TRYWAIT P0, [R9+URZ+0x48], R6 ;  /* 0x00004806090075a7 */ /* 0x000e6400080011ff */
[----:B-1----:R-:W-:Y:S05]  /*1aa0*/  @!P0 BRA `(.L_x_28) ;  /* 0x0000001400448947 */ /* 0x002fea0003800000 */
.L_x_21:
[----:B------:R-:W-:-:S13]  /*1ab0*/  ISETP.GT.AND P0, PT, R5, 0x3, PT ;  /* 0x000000030500780c */ /* 0x000fda0003f04270 */
[----:B-12345:R-:W-:Y:S05]  /*1ac0*/  @P0 EXIT ;  /* 0x000000000000094d */ /* 0x03efea0003800000 */
[----:B------:R-:W-:-:S13]  /*1ad0*/  ISETP.NE.AND P0, PT, R5, RZ, PT ;  /* 0x000000ff0500720c */ /* 0x000fda0003f05270 */
[----:B------:R-:W-:Y:S05]  /*1ae0*/  @P0 BRA `(.L_x_29) ;  /* 0x0000000000b80947 */ /* 0x000fea0003800000 */
[----:B------:R-:W1:Y:S01]  /*1af0*/  S2UR UR6, SR_CgaCtaId ;  /* 0x00000000000679c3 */ /* 0x000e620000008800 */
[----:B------:R-:W-:Y:S01]  /*1b00*/  NOP ;  /* 0x0000000000007918 */ /* 0x000fe20000000000 */
[----:B------:R-:W-:Y:S01]  /*1b10*/  UMOV UR4, 0x40 ;  /* 0x0000004000047882 */ /* 0x000fe20000000000 */
[----:B------:R-:W-:Y:S01]  /*1b20*/  UMOV UR5, 0x400 ;  /* 0x0000040000057882 */ /* 0x000fe20000000000 */
[----:B-1----:R-:W-:Y:S02]  /*1b30*/  ULEA UR4, UR6, UR4, 0x18 ;  /* 0x0000000406047291 */ /* 0x002fe4000f8ec0ff */
[----:B------:R-:W-:-:S07]  /*1b40*/  ULEA UR5, UR6, UR5, 0x18 ;  /* 0x0000000506057291 */ /* 0x000fce000f8ec0ff */
[----:B------:R-:W1:Y:S02]  /*1b50*/  LDS.U8 R0, [UR4] ;  /* 0x00000004ff007984 */ /* 0x000e640008000000 */
[----:B-1----:R-:W-:-:S13]  /*1b60*/  ISETP.NE.AND P0, PT, R0, RZ, PT ;  /* 0x000000ff0000720c */ /* 0x002fda0003f05270 */
[----:B------:R-:W-:Y:S05]  /*1b70*/  @P0 BRA `(.L_x_30) ;  /* 0x00000000007c0947 */ /* 0x000fea0003800000 */
[----:B------:R-:W-:-:S13]  /*1b80*/  ELECT P0, URZ, PT ;  /* 0x0000000000ff782f */ /* 0x000fda0003800000 */
[----:B------:R-:W-:Y:S05]  /*1b90*/  @!P0 BRA `(.L_x_31) ;  /* 0x0000000000848947 */ /* 0x000fea0003800000 */
[----:B------:R-:W-:Y:S01]  /*1ba0*/  UMOV UR4, 0x10 ;  /* 0x0000001000047882 */ /* 0x000fe20000000000 */
[----:B------:R-:W-:-:S04]  /*1bb0*/  IMAD.MOV.U32 R2, RZ, RZ, 0xffff ;  /* 0x0000ffffff027424 */ /* 0x000fc800078e00ff */
[----:B------:R-:W-:Y:S04]  /*1bc0*/  DEPBAR.LE SB1, 0x36 ;  /* 0x00009d800000791a */ /* 0x000fe80000000000 */
[----:B------:R-:W1:Y:S02]  /*1bd0*/  UTCATOMSWS.FIND_AND_SET.ALIGN UP0, UR4, UR4 ;  /* 0x00000004000475e3 */ /* 0x000e640008000800 */
[----:B-1----:R-:W-:Y:S01]  /*1be0*/  PLOP3.LUT P0, PT, PT, PT, UP0, 0x80, 0x8 ;  /* 0x000000000008781c */ /* 0x002fe20003f0f008 */
[----:B------:R-:W-:-:S03]  /*1bf0*/  IMAD.U32 R7, RZ, RZ, UR4 ;  /* 0x00000004ff077e24 */ /* 0x000fc6000f8e00ff */
[----:B------:R-:W-:-:S04]  /*1c00*/  SEL R0, RZ, 0xffffffff, !P0 ;  /* 0xffffffffff007807 */ /* 0x000fc80004000000 */
[----:B------:R-:W-:Y:S01]  /*1c10*/  ISETP.NE.AND P0, PT, R0, RZ, PT ;  /* 0x000000ff0000720c */ /* 0x000fe20003f05270 */
[----:B------:R-:W-:-:S12]  /*1c20*/  IMAD.MOV.U32 R0, RZ, RZ, 0x1 ;  /* 0x00000001ff007424 */ /* 0x000fd800078e00ff */
[----:B------:R-:W-:Y:S05]  /*1c30*/  @P0 BRA `(.L_x_32) ;  /* 0x0000000000240947 */ /* 0x000fea0003800000 */
.L_x_33:
[----:B------:R-:W-:Y:S05]  /*1c40*/  NANOSLEEP 0x64 ;  /* 0x000000640000795d */ /* 0x000fea0003800000 */
[----:B------:R-:W-:-:S05]  /*1c50*/  UMOV UR4, 0x10 ;  /* 0x0000001000047882 */ /* 0x000fca0000000000 */
[----:B------:R-:W-:Y:S04]  /*1c60*/  DEPBAR.LE SB1, 0x36 ;  /* 0x00009d800000791a */ /* 0x000fe80000000000 */
[----:B------:R-:W1:Y:S02]  /*1c70*/  UTCATOMSWS.FIND_AND_SET.ALIGN UP0, UR4, UR4 ;  /* 0x00000004000475e3 */ /* 0x000e640008000800 */
[----:B-1----:R-:W-:Y:S01]  /*1c80*/  PLOP3.LUT P0, PT, PT, PT, UP0, 0x80, 0x8 ;  /* 0x000000000008781c */ /* 0x002fe20003f0f008 */
[----:B------:R-:W-:-:S03]  /*1c90*/  IMAD.U32 R7, RZ, RZ, UR4 ;  /* 0x00000004ff077e24 */ /* 0x000fc6000f8e00ff */
[----:B------:R-:W-:-:S04]  /*1ca0*/  SEL R4, RZ, 0xffffffff, !P0 ;  /* 0xffffffffff047807 */ /* 0x000fc80004000000 */
[----:B------:R-:W-:-:S13]  /*1cb0*/  ISETP.NE.AND P0, PT, R4, RZ, PT ;  /* 0x000000ff0400720c */ /* 0x000fda0003f05270 */
[----:B------:R-:W-:Y:S05]  /*1cc0*/  @!P0 BRA `(.L_x_33) ;  /* 0xfffffffc00dc8947 */ /* 0x000fea000383ffff */
.L_x_32:
[C---:B------:R-:W-:Y:S01]  /*1cd0*/  VIADD R5, R7.reuse, 0x10 ;  /* 0x0000001007057836 */ /* 0x040fe20000000000 */
[----:B------:R-:W-:Y:S01]  /*1ce0*/  UMOV UR4, 0x50 ;  /* 0x0000005000047882 */ /* 0x000fe20000000000 */
[----:B------:R-:W-:Y:S01]  /*1cf0*/  SHF.L.U32 R2, R2, R7, RZ ;  /* 0x0000000702027219 */ /* 0x000fe200000006ff */
[----:B------:R-:W-:Y:S01]  /*1d00*/  ULEA UR4, UR6, UR4, 0x18 ;  /* 0x0000000406047291 */ /* 0x000fe2000f8ec0ff */
[----:B------:R-:W-:Y:S01]  /*1d10*/  IMAD.SHL.U32 R7, R7, 0x20, RZ ;  /* 0x0000002007077824 */ /* 0x000fe200078e00ff */
[----:B------:R-:W-:-:S04]  /*1d20*/  SHF.L.U32 R5, R0, R5, RZ ;  /* 0x0000000500057219 */ /* 0x000fc800000006ff */
[----:B------:R-:W-:-:S05]  /*1d30*/  LOP3.LUT R2, R5, R2, RZ, 0xfc, !PT ;  /* 0x0000000205027212 */ /* 0x000fca00078efcff */
[----:B------:R1:W-:Y:S04]  /*1d40*/  ATOMS.OR RZ, [UR4], R2 ;  /* 0x00000002ffff798c */ /* 0x0003e8000b000004 */
[----:B------:R1:W-:Y:S01]  /*1d50*/  STS [UR5+0x58], R7 ;  /* 0x00005807ff007988 */ /* 0x0003e20008000805 */
[----:B------:R-:W-:Y:S05]  /*1d60*/  BRA `(.L_x_31) ;  /* 0x0000000000107947 */ /* 0x000fea0003800000 */
.L_x_30:
[----:B------:R-:W-:Y:S02]  /*1d70*/  MOV R0, 0xffffffff ;  /* 0xffffffff00007802 */ /* 0x000fe40000000f00 */
[----:B------:R-:W-:-:S03]  /*1d80*/  MOV R4, 0x1db0 ;  /* 0x00001db000047802 */ /* 0x000fc60000000f00 */
[----:B------:R1:W-:Y:S04]  /*1d90*/  STS [UR5+0x58], R0 ;  /* 0x00005800ff007988 */ /* 0x0003e80008000805 */
[----:B-1----:R-:W-:Y:S05]  /*1da0*/  CALL.REL.NOINC `($__internal_1_$__cuda_sm10x_tcgen05_guardrail_trap_phase_invalid_during_alloc) ;  /* 0x0000001000c07944 */ /* 0x002fea0003c00000 */
.L_x_31:
[----:B------:R-:W-:Y:S05]  /*1db0*/  WARPSYNC.ALL ;  /* 0x0000000000007948 */ /* 0x000fea0003800000 */
[----:B------:R-:W-:Y:S01]  /*1dc0*/  NOP ;  /* 0x0000000000007918 */ /* 0x000fe20000000000 */
.L_x_29:
[----:B------:R-:W2:Y:S08]  /*1dd0*/  S2UR UR17, SR_CgaCtaId ;  /* 0x00000000001179c3 */ /* 0x000eb00000008800 */
[----:B------:R-:W-:Y:S06]  /*1de0*/  BAR.SYNC.DEFER_BLOCKING 0x3, 0xa0 ;  /* 0x00c2800000007b1d */ /* 0x000fec0000010000 */
[----:B------:R-:W-:-:S02]  /*1df0*/  UMOV UR4, 0x400 ;  /* 0x0000040000047882 */ /* 0x000fc40000000000 */
[----:B------:R-:W3:Y:S01]  /*1e00*/  S2UR UR19, SR_CTAID.Z ;  /* 0x00000000001379c3 */ /* 0x000ee20000002700 */
[----:B--2---:R-:W-:Y:S02]  /*1e10*/  ULEA UR17, UR17, UR4, 0x18 ;  /* 0x0000000411117291 */ /* 0x004fe4000f8ec0ff */
[----:B---3--:R-:W-:-:S07]  /*1e20*/  UISETP.GT.U32.AND UP0, UPT, UR19, 0xff, UPT ;  /* 0x000000ff1300788c */ /* 0x008fce000bf04070 */
[----:B------:R-:W2:Y:S02]  /*1e30*/  LDS R0, [UR17+0x58] ;  /* 0x00005811ff007984 */ /* 0x000ea40008000800 */
[----:B--2---:R-:W-:Y:S01]  /*1e40*/  R2UR UR20, R0 ;  /* 0x00000000001472ca */ /* 0x004fe200000e0000 */
[----:B------:R-:W-:-:S14]  /*1e50*/  BRA.U UP0, `(.L_x_34) ;  /* 0x0000000d002c7547 */ /* 0x000fdc000b800000 */
[----:B------:R-:W2:Y:S01]  /*1e60*/  LDCU.64 UR4, c[0x0][0x648] ;  /* 0x0000c900ff0477ac */ /* 0x000ea20008000a00 */
[----:B------:R-:W-:Y:S01]  /*1e70*/  SHF.R.U32.HI R0, RZ, 0x5, R3 ;  /* 0x00000005ff007819 */ /* 0x000fe20000011603 */
[----:B------:R-:W-:Y:S01]  /*1e80*/  IMAD.SHL.U32 R3, R3, 0x40, RZ ;  /* 0x0000004003037824 */ /* 0x000fe200078e00ff */
[----:B------:R-:W3:Y:S01]  /*1e90*/  S2UR UR18, SR_CTAID.X ;  /* 0x00000000001279c3 */ /* 0x000ee20000002500 */
[----:B------:R-:W4:Y:S01]  /*1ea0*/  LDCU UR25, c[0x0][0x374] ;  /* 0x00006e80ff1977ac */ /* 0x000f220008000800 */
[----:B------:R-:W-:Y:S01]  /*1eb0*/  R2UR UR10, R0 ;  /* 0x00000000000a72ca */ /* 0x000fe200000e0000 */
[----:B-1----:R-:W1:Y:S01]  /*1ec0*/  S2R R2, SR_LANEID ;  /* 0x0000000000027919 */ /* 0x002e620000000000 */
[----:B------:R-:W-:Y:S01]  /*1ed0*/  LOP3.LUT R3, R3, 0x7c0, RZ, 0xc0, !PT ;  /* 0x000007c003037812 */ /* 0x000fe200078ec0ff */
[----:B------:R-:W4:Y:S01]  /*1ee0*/  LDCU UR16, c[0x0][0x370] ;  /* 0x00006e00ff1077ac */ /* 0x000f220008000800 */
[----:B------:R-:W-:Y:S01]  /*1ef0*/  IMAD.MOV.U32 R48, RZ, RZ, RZ ;  /* 0x000000ffff307224 */ /* 0x000fe200078e00ff */
[----:B------:R-:W5:Y:S01]  /*1f00*/  LDCU UR12, c[0x0][0x378] ;  /* 0x00006f00ff0c77ac */ /* 0x000f620008000800 */
[----:B------:R-:W1:Y:S07]  /*1f10*/  LDCU.64 UR30, c[0x0][0x348] ;  /* 0x00006900ff1e77ac */ /* 0x000e6e0008000a00 */
[----:B------:R-:W-:Y:S01]  /*1f20*/  IMAD.U32 R0, RZ, RZ, UR10 ;  /* 0x0000000aff007e24 */ /* 0x000fe2000f8e00ff */
[----:B--2---:R-:W-:-:S03]  /*1f30*/  UIMAD.WIDE.U32 UR6, UR19, UR5, URZ ;  /* 0x00000005130672a5 */ /* 0x004fc6000f8e00ff */
[----:B------:R-:W-:Y:S01]  /*1f40*/  IMAD R0, R0, 0x800, R3 ;  /* 0x0000080000007824 */ /* 0x000fe200078e0203 */
[----:B------:R-:W-:Y:S01]  /*1f50*/  UMOV UR24, 0x400 ;  /* 0x0000040000187882 */ /* 0x000fe20000000000 */
[----:B------:R-:W-:Y:S02]  /*1f60*/  UIADD3 UR5, UPT, UPT, UR19, -UR7, URZ ;  /* 0x8000000713057290 */ /* 0x000fe4000fffe0ff */
[----:B------:R-:W-:Y:S01]  /*1f70*/  VIADD R0, R0, UR17 ;  /* 0x0000001100007c36 */ /* 0x000fe20008000000 */
[----:B----4-:R-:W-:Y:S02]  /*1f80*/  UIMAD UR16, UR25, UR16, URZ ;  /* 0x00000010191072a4 */ /* 0x010fe4000f8e02ff */
[----:B------:R-:W-:Y:S01]  /*1f90*/  USHF.R.U32.HI UR5, URZ, UR23, UR5 ;  /* 0x00000017ff057299 */ /* 0x000fe20008011605 */
[C---:B------:R-:W-:Y:S01]  /*1fa0*/  VIADD R3, R0.reuse, 0x430 ;  /* 0x0000043000037836 */ /* 0x040fe20000000000 */
[----:B------:R-:W2:Y:S01]  /*1fb0*/  LDCU UR6, c[0x0][0x658] ;  /* 0x0000cb00ff0677ac */ /* 0x000ea20008000800 */
[----:B------:R-:W-:-:S02]  /*1fc0*/  VIADD R6, R0, 0x420 ;  /* 0x0000042000067836 */ /* 0x000fc40000000000 */
[C---:B------:R-:W-:Y:S01]  /*1fd0*/  VIADD R4, R0.reuse, 0x410 ;  /* 0x0000041000047836 */ /* 0x040fe20000000000 */
[----:B------:R-:W-:Y:S01]  /*1fe0*/  UIADD3 UR5, UPT, UPT, UR7, UR5, URZ ;  /* 0x0000000507057290 */ /* 0x000fe2000fffe0ff */
[----:B------:R-:W-:Y:S01]  /*1ff0*/  VIADD R0, R0, 0x400 ;  /* 0x0000040000007836 */ /* 0x000fe20000000000 */
[----:B-----5:R-:W-:Y:S01]  /*2000*/  UIMAD UR12, UR16, UR12, URZ ;  /* 0x0000000c100c72a4 */ /* 0x020fe2000f8e02ff */
[----:B------:R-:W-:Y:S01]  /*2010*/  SHF.R.U32.HI R50, RZ, 0x3, R3 ;  /* 0x00000003ff327819 */ /* 0x000fe20000011603 */
[----:B------:R-:W-:Y:S01]  /*2020*/  USHF.R.U32.HI UR11, URZ, UR22, UR5 ;  /* 0x00000016ff0b7299 */ /* 0x000fe20008011605 */
[----:B------:R-:W-:Y:S01]  /*2030*/  SHF.R.U32.HI R53, RZ, 0x3, R6 ;  /* 0x00000003ff357819 */ /* 0x000fe20000011606 */
[----:B---3--:R-:W-:Y:S01]  /*2040*/  USHF.L.U32 UR18, UR18, 0x7, URZ ;  /* 0x0000000712127899 */ /* 0x008fe200080006ff */
[----:B------:R-:W-:Y:S01]  /*2050*/  SHF.R.U32.HI R51, RZ, 0x3, R4 ;  /* 0x00000003ff337819 */ /* 0x000fe20000011604 */
[----:B------:R-:W-:Y:S01]  /*2060*/  UIADD3 UR11, UPT, UPT, -UR11, URZ, URZ ;  /* 0x000000ff0b0b7290 */ /* 0x000fe2000fffe1ff */
[----:B------:R-:W-:Y:S01]  /*2070*/  SHF.R.U32.HI R49, RZ, 0x3, R0 ;  /* 0x00000003ff317819 */ /* 0x000fe20000011600 */
[----:B------:R-:W-:Y:S01]  /*2080*/  ULEA.HI UR12, UR12, UR12, URZ, 0x1 ;  /* 0x0000000c0c0c7291 */ /* 0x000fe2000f8f08ff */
[----:B------:R-:W-:Y:S01]  /*2090*/  LOP3.LUT R50, R3, 0x30, R50, 0x78, !PT ;  /* 0x0000003003327812 */ /* 0x000fe200078e7832 */
[----:B------:R-:W-:Y:S01]  /*20a0*/  UIMAD UR11, UR4, UR11, UR19 ;  /* 0x0000000b040b72a4 */ /* 0x000fe2000f8e0213 */
[----:B------:R-:W-:Y:S01]  /*20b0*/  LOP3.LUT R53, R6, 0x30, R53, 0x78, !PT ;  /* 0x0000003006357812 */ /* 0x000fe200078e7835 */
[----:B------:R-:W3:Y:S01]  /*20c0*/  LDCU.64 UR4, c[0x0][0x660] ;  /* 0x0000cc00ff0477ac */ /* 0x000ee20008000a00 */
[----:B------:R-:W-:-:S02]  /*20d0*/  LOP3.LUT R51, R4, 0x30, R51, 0x78, !PT ;  /* 0x0000003004337812 */ /* 0x000fc400078e7833 */
[----:B------:R-:W-:Y:S01]  /*20e0*/  LOP3.LUT R49, R0, 0x30, R49, 0x78, !PT ;  /* 0x0000003000317812 */ /* 0x000fe200078e7831 */
[----:B--2---:R-:W-:Y:S01]  /*20f0*/  UIMAD.WIDE.U32 UR6, UR11, UR6, URZ ;  /* 0x000000060b0672a5 */ /* 0x004fe2000f8e00ff */
[----:B------:R-:W-:Y:S01]  /*2100*/  UMOV UR29, 0x400 ;  /* 0x00000400001d7882 */ /* 0x000fe20000000000 */
[----:B------:R-:W-:Y:S02]  /*2110*/  UMOV UR28, 0x400 ;  /* 0x00000400001c7882 */ /* 0x000fe40000000000 */
[----:B------:R-:W-:Y:S01]  /*2120*/  UIADD3 UR6, UPT, UPT, UR11, -UR7, URZ ;  /* 0x800000070b067290 */ /* 0x000fe2000fffe0ff */
[----:B------:R-:W2:Y:S03]  /*2130*/  LDCU.64 UR26, c[0x0][0x358] ;  /* 0x00006b00ff1a77ac */ /* 0x000ea60008000a00 */
[----:B------:R-:W-:Y:S02]  /*2140*/  USHF.R.U32.HI UR6, URZ, UR21, UR6 ;  /* 0x00000015ff067299 */ /* 0x000fe40008011606 */
[----:B------:R-:W-:-:S02]  /*2150*/  ULOP3.LUT UR18, UR18, 0x80, URZ, 0xc0, !UPT ;  /* 0x0000008012127892 */ /* 0x000fc4000f8ec0ff */
[----:B------:R-:W-:Y:S02]  /*2160*/  UIADD3 UR6, UPT, UPT, UR7, UR6, URZ ;  /* 0x0000000607067290 */ /* 0x000fe4000fffe0ff */
[----:B------:R-:W-:Y:S02]  /*2170*/  ULEA UR16, UR10, UR20, 0x15 ;  /* 0x000000140a107291 */ /* 0x000fe4000f8ea8ff */
[----:B------:R-:W-:Y:S02]  /*2180*/  USHF.R.U32.HI UR6, URZ, UR13, UR6 ;  /* 0x0000000dff067299 */ /* 0x000fe40008011606 */
[----:B------:R-:W-:Y:S02]  /*2190*/  ULEA UR17, UR10, UR17, 0x2 ;  /* 0x000000110a117291 */ /* 0x000fe4000f8e10ff */
[----:B---3--:R-:W-:Y:S02]  /*21a0*/  UIMAD.WIDE.U32 UR8, UR6, UR5, URZ ;  /* 0x00000005060872a5 */ /* 0x008fe4000f8e00ff */
[----:B------:R-:W-:-:S05]  /*21b0*/  USHF.R.S32.HI UR12, URZ, 0x1, UR12 ;  /* 0x00000001ff0c7899 */ /* 0x000fca000801140c */
[----:B------:R-:W-:Y:S02]  /*21c0*/  UMOV UR7, UR9 ;  /* 0x0000000900077c82 */ /* 0x000fe40008000000 */
[----:B------:R-:W-:Y:S02]  /*21d0*/  UIADD3 UR5, UPT, UPT, UR6, -UR7, URZ ;  /* 0x8000000706057290 */ /* 0x000fe4000fffe0ff */
[----:B------:R-:W3:Y:S02]  /*21e0*/  S2UR UR9, SR_CgaCtaId ;  /* 0x00000000000979c3 */ /* 0x000ee40000008800 */
[----:B------:R-:W-:-:S04]  /*21f0*/  USHF.R.U32.HI UR5, URZ, UR15, UR5 ;  /* 0x0000000fff057299 */ /* 0x000fc80008011605 */
[----:B------:R-:W-:Y:S02]  /*2200*/  UIADD3 UR5, UPT, UPT, UR7, UR5, URZ ;  /* 0x0000000507057290 */ /* 0x000fe4000fffe0ff */
[----:B------:R-:W4:Y:S02]  /*2210*/  S2UR UR8, SR_CgaCtaId ;  /* 0x00000000000879c3 */ /* 0x000f240000008800 */
[----:B------:R-:W-:-:S04]  /*2220*/  USHF.R.U32.HI UR5, URZ, UR14, UR5 ;  /* 0x0000000eff057299 */ /* 0x000fc80008011605 */
[----:B------:R-:W-:Y:S02]  /*2230*/  UIADD3 UR5, UPT, UPT, -UR5, URZ, URZ ;  /* 0x000000ff05057290 */ /* 0x000fe4000fffe1ff */
[----:B------:R-:W5:Y:S02]  /*2240*/  S2UR UR7, SR_CgaCtaId ;  /* 0x00000000000779c3 */ /* 0x000f640000008800 */
[----:B------:R-:W-:Y:S02]  /*2250*/  UIMAD UR4, UR4, UR5, UR6 ;  /* 0x00000005040472a4 */ /* 0x000fe4000f8e0206 */
[----:B------:R-:W-:Y:S02]  /*2260*/  UIADD3 UR6, UPT, UPT, -UR6, URZ, URZ ;  /* 0x000000ff06067290 */ /* 0x000fe4000fffe1ff */
[----:B---3--:R-:W-:-:S03]  /*2270*/  ULEA UR9, UR9, UR24, 0x18 ;  /* 0x0000001809097291 */ /* 0x008fc6000f8ec0ff */
[----:B------:R-:W3:Y:S01]  /*2280*/  LDCU UR5, c[0x0][0x654] ;  /* 0x0000ca80ff0577ac */ /* 0x000ee20008000800 */
[----:B-1----:R-:W-:Y:S02]  /*2290*/  UIADD3 UR24, UP0, UPT, UR30, 0x240, URZ ;  /* 0x000002401e187890 */ /* 0x002fe4000ff1e0ff */
[----:B----4-:R-:W-:Y:S02]  /*22a0*/  ULEA UR8, UR8, UR29, 0x18 ;  /* 0x0000001d08087291 */ /* 0x010fe4000f8ec0ff */
[----:B------:R-:W-:Y:S02]  /*22b0*/  UIADD3.X UR25, UPT, UPT, URZ, UR31, URZ, UP0, !UPT ;  /* 0x0000001fff197290 */ /* 0x000fe400087fe4ff */
[----:B------:R-:W-:Y:S02]  /*22c0*/  UISETP.NE.AND UP0, UPT, UR10, URZ, UPT ;  /* 0x000000ff0a00728c */ /* 0x000fe4000bf05270 */
[----:B-----5:R-:W-:Y:S02]  /*22d0*/  ULEA UR7, UR7, UR28, 0x18 ;  /* 0x0000001c07077291 */ /* 0x020fe4000f8ec0ff */
[----:B---3--:R-:W-:-:S03]  /*22e0*/  UIMAD UR6, UR5, UR6, UR11 ;  /* 0x00000006050672a4 */ /* 0x008fc6000f8e020b */
[----:B--2---:R-:W-:-:S09]  /*22f0*/  UMOV UR11, URZ ;  /* 0x000000ff000b7c82 */ /* 0x004fd20008000000 */
.L_x_40:
[----:B------:R-:W1:Y:S01]  /*2300*/  S2R R0, SR_CgaCtaId ;  /* 0x0000000000007919 */ /* 0x000e620000008800 */
[----:B------:R-:W-:Y:S01]  /*2310*/  MOV R3, 0x400 ;  /* 0x0000040000037802 */ /* 0x000fe20000000f00 */
[----:B------:R-:W-:Y:S01]  /*2320*/  IMAD.U32 R4, R48, -0x80000000, RZ ;  /* 0x8000000030047824 */ /* 0x000fe200078e00ff */
[----:B------:R-:W-:Y:S02]  /*2330*/  ULEA UR6, UR6, UR18, 0x8 ;  /* 0x0000001206067291 */ /* 0x000fe4000f8e40ff */
[----:B------:R-:W-:Y:S01]  /*2340*/  USHF.L.U32 UR5, UR4, 0x8, URZ ;  /* 0x0000000804057899 */ /* 0x000fe200080006ff */
[----:B-1----:R-:W-:-:S04]  /*2350*/  LEA R3, R0, R3, 0x18 ;  /* 0x0000000300037211 */ /* 0x002fc800078ec0ff */
[----:B------:R-:W1:Y:S02]  /*2360*/  SYNCS.PHASECHK.TRANS64.TRYWAIT P0, [R3+URZ+0x40], R4 ;  /* 0x00004004030075a7 */ /* 0x000e6400080011ff */
[----:B-12---:R-:W-:Y:S05]  /*2370*/  @!P0 BRA `(.L_x_35) ;  /* 0x0000000c00288947 */ /* 0x006fea0003800000 */
.L_x_52:
[----:B------:R-:W-:Y:S01]  /*2380*/  USHF.L.U32 UR4, UR11, 0x3, URZ ;  /* 0x000000030b047899 */ /* 0x000fe200080006ff */
[----:B-1----:R-:W-:-:S03]  /*2390*/  HFMA2 R3, -RZ, RZ, 0, 0 ;  /* 0x00000000ff037431 */ /* 0x002fc600000001ff */
[----:B------:R-:W-:-:S04]  /*23a0*/  UIMAD.WIDE UR28, UR4, 0x55555556, URZ ;  /* 0x55555556041c78a5 */ /* 0x000fc8000f8e02ff */
[----:B------:R-:W-:-:S03]  /*23b0*/  ULEA.HI UR30, UR29, UR29, URZ, 0x1 ;  /* 0x0000001d1d1e7291 */ /* 0x000fc6000f8f08ff */
[----:B------:R-:W-:Y:S01]  /*23c0*/  UMOV UR28, UR16 ;  /* 0x00000010001c7c82 */ /* 0x000fe20008000000 */
[----:B------:R-:W-:Y:S01]  /*23d0*/  UIMAD UR30, UR30, -0x3, UR4 ;  /* 0xfffffffd1e1e78a4 */ /* 0x000fe2000f8e0204 */
[----:B------:R-:W-:-:S11]  /*23e0*/  UMOV UR29, URZ ;  /* 0x000000ff001d7c82 */ /* 0x000fd60008000000 */
.L_x_37:
[----:B-1----:R-:W1:Y:S01]  /*23f0*/  LDTM.x32 R4, tmem[UR28] ;  /* 0x0000001c000479ee */ /* 0x002e6200082c0000 */
[----:B------:R-:W-:-:S04]  /*2400*/  IMAD.U32 R0, RZ, RZ, UR30 ;  /* 0x0000001eff007e24 */ /* 0x000fc8000f8e00ff */
[----:B------:R-:W-:Y:S01]  /*2410*/  IMAD R40, R0, 0x2000, R49 ;  /* 0x0000200000287824 */ /* 0x000fe200078e0231 */
[----:B-1----:R-:W-:Y:S02]  /*2420*/  FMNMX.NAN R42, |R19|, |R35|, !PT ;  /* 0x40000023132a7209 */ /* 0x002fe40007820200 */
[----:B------:R-:W-:Y:S02]  /*2430*/  F2FP.BF16.F32.PACK_AB R39, R11, R10 ;  /* 0x0000000a0b27723e */ /* 0x000fe400000010ff */
[----:B------:R-:W-:Y:S02]  /*2440*/  F2FP.BF16.F32.PACK_AB R37, R7, R6 ;  /* 0x000000060725723e */ /* 0x000fe400000010ff */
[----:B------:R-:W-:Y:S02]  /*2450*/  F2FP.BF16.F32.PACK_AB R38, R9, R8 ;  /* 0x000000080926723e */ /* 0x000fe400000010ff */
[----:B------:R-:W-:Y:S02]  /*2460*/  F2FP.BF16.F32.PACK_AB R36, R5, R4 ;  /* 0x000000040524723e */ /* 0x000fe400000010ff */
[----:B------:R-:W-:-:S02]  /*2470*/  FMNMX.NAN R52, |R15|, |R31|, !PT ;  /* 0x4000001f0f347209 */ /* 0x000fc40007820200 */
[----:B------:R-:W-:Y:S01]  /*2480*/  FMNMX.NAN R43, |R14|, |R30|, !PT ;  /* 0x4000001e0e2b7209 */ /* 0x000fe20007820200 */
[----:B------:R1:W-:Y:S01]  /*2490*/  STS.128 [R40], R36 ;  /* 0x0000002428007388 */ /* 0x0003e20000000c00 */
[----:B------:R-:W-:Y:S02]  /*24a0*/  FMNMX3.NAN R11, |R11|, |R27|, R42, !PT ;  /* 0x4000001b0b0b7276 */ /* 0x000fe4000782022a */
[----:B------:R-:W-:Y:S02]  /*24b0*/  FMNMX.NAN R41, |R18|, |R34|, !PT ;  /* 0x4000002212297209 */ /* 0x000fe40007820200 */
[----:B------:R-:W-:Y:S02]  /*24c0*/  FMNMX.NAN R42, |R17|, |R33|, !PT ;  /* 0x40000021112a7209 */ /* 0x000fe40007820200 */
[----:B------:R-:W-:Y:S02]  /*24d0*/  FMNMX3.NAN R52, |R7|, |R23|, R52, !PT ;  /* 0x4000001707347276 */ /* 0x000fe40007820234 */
[----:B------:R-:W-:-:S02]  /*24e0*/  FMNMX3.NAN R7, |R6|, |R22|, R43, !PT ;  /* 0x4000001606077276 */ /* 0x000fc4000782022b */
[----:B------:R-:W-:Y:S02]  /*24f0*/  FMNMX.NAN R6, |R13|, |R29|, !PT ;  /* 0x4000001d0d067209 */ /* 0x000fe40007820200 */
[-C--:B------:R-:W-:Y:S02]  /*2500*/  FMNMX3.NAN R10, |R10|, |R26|.reuse, R41, !PT ;  /* 0x4000001a0a0a7276 */ /* 0x080fe40007820229 */
[----:B------:R-:W-:Y:S02]  /*2510*/  FMNMX3.NAN R9, |R9|, |R25|, R42, !PT ;  /* 0x4000001909097276 */ /* 0x000fe4000782022a */
[----:B------:R-:W-:Y:S02]  /*2520*/  F2FP.BF16.F32.PACK_AB R47, R27, R26 ;  /* 0x0000001a1b2f723e */ /* 0x000fe400000010ff */
[----:B------:R-:W-:Y:S02]  /*2530*/  F2FP.BF16.F32.PACK_AB R45, R23, R22 ;  /* 0x00000016172d723e */ /* 0x000fe400000010ff */
[----:B------:R-:W-:-:S02]  /*2540*/  F2FP.BF16.F32.PACK_AB R46, R25, R24 ;  /* 0x00000018192e723e */ /* 0x000fc400000010ff */
[----:B------:R-:W-:Y:S02]  /*2550*/  F2FP.BF16.F32.PACK_AB R44, R21, R20 ;  /* 0x00000014152c723e */ /* 0x000fe400000010ff */
[----:B------:R-:W-:Y:S02]  /*2560*/  F2FP.BF16.F32.PACK_AB R43, R35, R34 ;  /* 0x00000022232b723e */ /* 0x000fe400000010ff */
[----:B------:R-:W-:Y:S02]  /*2570*/  F2FP.BF16.F32.PACK_AB R41, R31, R30 ;  /* 0x0000001e1f29723e */ /* 0x000fe400000010ff */
[----:B------:R-:W-:Y:S02]  /*2580*/  F2FP.BF16.F32.PACK_AB R42, R33, R32 ;  /* 0x00000020212a723e */ /* 0x000fe400000010ff */
[----:B-1----:R-:W-:Y:S02]  /*2590*/  F2FP.BF16.F32.PACK_AB R38, R17, R16 ;  /* 0x000000101126723e */ /* 0x002fe400000010ff */
[----:B------:R-:W-:Y:S01]  /*25a0*/  F2FP.BF16.F32.PACK_AB R36, R13, R12 ;  /* 0x0000000c0d24723e */ /* 0x000fe200000010ff */
[----:B------:R-:W-:Y:S01]  /*25b0*/  IMAD R13, R0, 0x2000, R51 ;  /* 0x00002000000d7824 */ /* 0x000fe200078e0233 */
[----:B------:R-:W-:-:S02]  /*25c0*/  F2FP.BF16.F32.PACK_AB R39, R19, R18 ;  /* 0x000000121327723e */ /* 0x000fc400000010ff */
[----:B------:R-:W-:Y:S02]  /*25d0*/  F2FP.BF16.F32.PACK_AB R37, R15, R14 ;  /* 0x0000000e0f25723e */ /* 0x000fe400000010ff */
[-C--:B------:R-:W-:Y:S01]  /*25e0*/  FMNMX.NAN R17, |R12|, |R28|.reuse, !PT ;  /* 0x4000001c0c117209 */ /* 0x080fe20007820200 */
[C---:B------:R-:W-:Y:S01]  /*25f0*/  IMAD R12, R0.reuse, 0x2000, R53 ;  /* 0x00002000000c7824 */ /* 0x040fe200078e0235 */
[----:B------:R-:W-:Y:S01]  /*2600*/  F2FP.BF16.F32.PACK_AB R40, R29, R28 ;  /* 0x0000001c1d28723e */ /* 0x000fe200000010ff */
[----:B------:R-:W-:Y:S01]  /*2610*/  IMAD R0, R0, 0x2000, R50 ;  /* 0x0000200000007824 */ /* 0x000fe200078e0232 */
[----:B------:R1:W-:Y:S01]  /*2620*/  STS.128 [R13], R36 ;  /* 0x000000240d007388 */ /* 0x0003e20000000c00 */
[----:B------:R-:W-:Y:S02]  /*2630*/  FMNMX.NAN R15, |R16|, |R32|, !PT ;  /* 0x40000020100f7209 */ /* 0x000fe40007820200 */
[----:B------:R-:W-:Y:S01]  /*2640*/  FMNMX3.NAN R6, |R5|, |R21|, R6, !PT ;  /* 0x4000001505067276 */ /* 0x000fe20007820206 */
[----:B------:R1:W-:Y:S01]  /*2650*/  STS.128 [R12], R44 ;  /* 0x0000002c0c007388 */ /* 0x0003e20000000c00 */
[----:B------:R-:W-:-:S03]  /*2660*/  FMNMX3.NAN R15, |R8|, |R24|, R15, !PT ;  /* 0x40000018080f7276 */ /* 0x000fc6000782020f */
[----:B------:R1:W-:Y:S01]  /*2670*/  STS.128 [R0], R40 ;  /* 0x0000002800007388 */ /* 0x0003e20000000c00 */
[----:B------:R2:W-:Y:S06]  /*2680*/  MEMBAR.ALL.CTA ;  /* 0x0000000000007992 */ /* 0x0005ec0000008000 */
[----:B--2---:R-:W2:Y:S02]  /*2690*/  FENCE.VIEW.ASYNC.S ;  /* 0x00000000000073c6 */ /* 0x004ea40000000000 */
[----:B--2---:R-:W-:Y:S06]  /*26a0*/  BAR.SYNC.DEFER_BLOCKING 0x2, 0x80 ;  /* 0x0082000000007b1d */ /* 0x004fec0000010000 */
[----:B------:R-:W-:Y:S05]  /*26b0*/  BRA.U UP0, `(.L_x_36) ;  /* 0x0000000100187547 */ /* 0x000fea000b800000 */
[----:B------:R-:W-:-:S04]  /*26c0*/  USHF.L.U32 UR4, UR30, 0xc, URZ ;  /* 0x0000000c1e047899 */ /* 0x000fc800080006ff */
[----:B------:R-:W-:-:S04]  /*26d0*/  UIADD3 UR4, UPT, UPT, UR9, UR4, UR4 ;  /* 0x0000000409047290 */ /* 0x000fc8000fffe004 */
[----:B------:R-:W-:-:S09]  /*26e0*/  UIADD3 UR4, UPT, UPT, UR4, 0x400, URZ ;  /* 0x0000040004047890 */ /* 0x000fd2000fffe0ff */
[----:B------:R2:W-:Y:S01]  /*26f0*/  UTMASTG.2D [UR4], [UR24], desc[URZ] ;  /* 0x0000ff04180073b5 */ /* 0x0005e20008009000 */
[----:B------:R0:W-:Y:S01]  /*2700*/  UTMACMDFLUSH ;  /* 0x00000000000079b7 */ /* 0x0001e20000000000 */
[----:B--2---:R-:W-:-:S04]  /*2710*/  DEPBAR.LE SB0, 0x2 ;  /* 0x000080800000791a */ /* 0x004fc80000000000 */
.L_x_36:
[----:B------:R-:W-:Y:S01]  /*2720*/  BAR.SYNC.DEFER_BLOCKING 0x2, 0x80 ;  /* 0x0082000000007b1d */ /* 0x000fe20000010000 */
[----:B------:R-:W-:Y:S01]  /*2730*/  UIADD3 UR30, UPT, UPT, UR30, 0x1, URZ ;  /* 0x000000011e1e7890 */ /* 0x000fe2000fffe0ff */
[----:B------:R-:W-:Y:S01]  /*2740*/  FMNMX.NAN R11, R11, R52, !PT ;  /* 0x000000340b0b7209 */ /* 0x000fe20007820000 */
[----:B------:R-:W-:Y:S01]  /*2750*/  UIADD3 UR29, UPT, UPT, UR29, 0x1, URZ ;  /* 0x000000011d1d7890 */ /* 0x000fe2000fffe0ff */
[----:B------:R-:W-:Y:S01]  /*2760*/  FMNMX3.NAN R4, |R4|, |R20|, R17, !PT ;  /* 0x4000001404047276 */ /* 0x000fe20007820211 */
[----:B------:R-:W-:Y:S01]  /*2770*/  UISETP.NE.AND UP1, UPT, UR30, 0x3, UPT ;  /* 0x000000031e00788c */ /* 0x000fe2000bf25270 */
[----:B------:R-:W-:Y:S01]  /*2780*/  FMNMX.NAN R7, R10, R7, !PT ;  /* 0x000000070a077209 */ /* 0x000fe20007820000 */
[----:B------:R-:W-:Y:S01]  /*2790*/  UIADD3 UR28, UPT, UPT, UR28, 0x20, URZ ;  /* 0x000000201c1c7890 */ /* 0x000fe2000fffe0ff */
[----:B------:R-:W-:Y:S01]  /*27a0*/  FMNMX3.NAN R6, R6, R9, R11, !PT ;  /* 0x0000000906067276 */ /* 0x000fe2000782000b */
[----:B------:R-:W-:Y:S01]  /*27b0*/  USEL UR30, UR30, URZ, UP1 ;  /* 0x000000ff1e1e7287 */ /* 0x000fe20008800000 */
[----:B------:R-:W-:Y:S01]  /*27c0*/  FMNMX3.NAN R7, R4, R15, R7, !PT ;  /* 0x0000000f04077276 */ /* 0x000fe20007820007 */
[----:B------:R-:W-:-:S02]  /*27d0*/  UISETP.NE.AND UP1, UPT, UR29, 0x8, UPT ;  /* 0x000000081d00788c */ /* 0x000fc4000bf25270 */
[----:B------:R-:W-:Y:S01]  /*27e0*/  UIADD3 UR5, UPT, UPT, UR5, 0x20, URZ ;  /* 0x0000002005057890 */ /* 0x000fe2000fffe0ff */
[----:B------:R-:W-:-:S04]  /*27f0*/  FMNMX3.NAN R6, R7, R6, RZ, !PT ;  /* 0x0000000607067276 */ /* 0x000fc800078200ff */
[----:B------:R-:W-:Y:S02]  /*2800*/  FMNMX R3, R6, R3, !PT ;  /* 0x0000000306037209 */ /* 0x000fe40007800000 */
[----:B------:R-:W-:Y:S05]  /*2810*/  BRA.U UP1, `(.L_x_37) ;  /* 0xfffffff901f47547 */ /* 0x000fea000b83ffff */
[----:B------:R-:W-:Y:S01]  /*2820*/  CREDUX.MAX.S32 UR4, R3 ;  /* 0x00000000030472cc */ /* 0x000fe20000000200 */
[----:B------:R-:W-:Y:S01]  /*2830*/  BSSY.RECONVERGENT B0, `(.L_x_38) ;  /* 0x000000c000007945 */ /* 0x000fe20003800200 */
[----:B------:R-:W-:-:S11]  /*2840*/  ISETP.NE.AND P0, PT, R2, RZ, PT ;  /* 0x000000ff0200720c */ /* 0x000fd60003f05270 */
[----:B-1----:R-:W-:-:S05]  /*2850*/  IMAD.U32 R0, RZ, RZ, UR4 ;  /* 0x00000004ff007e24 */ /* 0x002fca000f8e00ff */
[----:B------:R1:W-:Y:S01]  /*2860*/  @!P0 STS [UR17+0x37c00], R0 ;  /* 0x037c0000ff008988 */ /* 0x0003e20008000811 */
[----:B------:R-:W-:Y:S01]  /*2870*/  BAR.SYNC.DEFER_BLOCKING 0x2, 0x80 ;  /* 0x0082000000007b1d */ /* 0x000fe20000010000 */
[----:B------:R-:W-:-:S13]  /*2880*/  LOP3.LUT P0, RZ, R2, UR10, RZ, 0xfc, !PT ;  /* 0x0000000a02ff7c12 */ /* 0x000fda000f80fcff */
[----:B------:R-:W-:Y:S05]  /*2890*/  @P0 BRA `(.L_x_39) ;  /* 0x0000000000140947 */ /* 0x000fea0003800000 */
[----:B------:R-:W2:Y:S01]  /*28a0*/  LDS.128 R4, [UR8+0x37c00] ;  /* 0x037c0008ff047984 */ /* 0x000ea20008000c00 */
[----:B------:R-:W3:Y:S01]  /*28b0*/  LDC.64 R8, c[0x0][0x640] ;  /* 0x00019000ff087b82 */ /* 0x000ee20000000a00 */
[----:B--2---:R-:W-:-:S04]  /*28c0*/  FMNMX3 R4, R4, RZ, R5, !PT ;  /* 0x000000ff04047276 */ /* 0x004fc80007800005 */
[----:B------:R-:W-:-:S05]  /*28d0*/  FMNMX3 R7, R4, R6, R7, !PT ;  /* 0x0000000604077276 */ /* 0x000fca0007800007 */
[----:B---3--:R2:W-:Y:S02]  /*28e0*/  REDG.E.MAX.S32.STRONG.GPU desc[UR26][R8.64], R7 ;  /* 0x000000070800798e */ /* 0x0085e4000d12e31a */
.L_x_39:
[----:B------:R-:W-:Y:S05]  /*28f0*/  BSYNC.RECONVERGENT B0 ;  /* 0x0000000000007941 */ /* 0x000fea0003800200 */
.L_x_38:
[----:B------:R-:W3:Y:S01]  /*2900*/  LDCU.64 UR4, c[0x0][0x648] ;  /* 0x0000c900ff0477ac */ /* 0x000ee20008000a00 */
[----:B------:R-:W-:Y:S01]  /*2910*/  LOP3.LUT R48, R48, 0x1, RZ, 0x3c, !PT ;  /* 0x0000000130307812 */ /* 0x000fe200078e3cff */
[----:B------:R-:W-:Y:S01]  /*2920*/  UIADD3 UR19, UPT, UPT, UR12, UR19, URZ ;  /* 0x000000130c137290 */ /* 0x000fe2000fffe0ff */
[----:B------:R-:W-:-:S03]  /*2930*/  ELECT P0, URZ, PT ;  /* 0x0000000000ff782f */ /* 0x000fc60003800000 */
[----:B------:R-:W-:Y:S02]  /*2940*/  UISETP.GE.AND UP1, UPT, UR19, 0x100, UPT ;  /* 0x000001001300788c */ /* 0x000fe4000bf26270 */
[----:B------:R-:W-:Y:S02]  /*2950*/  UIADD3 UR11, UPT, UPT, UR11, 0x1, URZ ;  /* 0x000000010b0b7890 */ /* 0x000fe4000fffe0ff */
[----:B---3--:R-:W-:-:S06]  /*2960*/  UIMAD.WIDE.U32 UR28, UR19, UR5, URZ ;  /* 0x00000005131c72a5 */ /* 0x008fcc000f8e00ff */
[----:B-1----:R-:W-:Y:S01]  /*2970*/  @P0 IMAD.MOV.U32 R0, RZ, RZ, 0x1 ;  /* 0x00000001ff000424 */ /* 0x002fe200078e00ff */
[----:B------:R-:W1:Y:S03]  /*2980*/  LDCU UR5, c[0x0][0x658] ;  /* 0x0000cb00ff0577ac */ /* 0x000e660008000800 */
[----:B------:R3:W-:Y:S01]  /*2990*/  @P0 SYNCS.ARRIVE.TRANS64.ART0 RZ, [UR7+0x48], R0 ;  /* 0x00004800ffff09a7 */ /* 0x0007e20008500007 */
[----:B------:R-:W-:-:S04]  /*29a0*/  UIADD3 UR6, UPT, UPT, UR19, -UR29, URZ ;  /* 0x8000001d13067290 */ /* 0x000fc8000fffe0ff */
[----:B------:R-:W-:-:S04]  /*29b0*/  USHF.R.U32.HI UR6, URZ, UR23, UR6 ;  /* 0x00000017ff067299 */ /* 0x000fc80008011606 */
[----:B------:R-:W-:-:S04]  /*29c0*/  UIADD3 UR6, UPT, UPT, UR29, UR6, URZ ;  /* 0x000000061d067290 */ /* 0x000fc8000fffe0ff */
[----:B------:R-:W-:-:S04]  /*29d0*/  USHF.R.U32.HI UR6, URZ, UR22, UR6 ;  /* 0x00000016ff067299 */ /* 0x000fc80008011606 */
[----:B------:R-:W-:-:S04]  /*29e0*/  UIADD3 UR6, UPT, UPT, -UR6, URZ, URZ ;  /* 0x000000ff06067290 */ /* 0x000fc8000fffe1ff */
[----:B------:R-:W-:-:S04]  /*29f0*/  UIMAD UR6, UR4, UR6, UR19 ;  /* 0x00000006040672a4 */ /* 0x000fc8000f8e0213 */
[----:B-1----:R-:W-:Y:S01]  /*2a00*/  UIMAD.WIDE.U32 UR28, UR6, UR5, URZ ;  /* 0x00000005061c72a5 */ /* 0x002fe2000f8e00ff */
        /* <DEDUP_REMOVED lines=9> */
[----:B------:R-:W-:-:S04]  /*2aa0*/  UIADD3 UR28, UPT, UPT, UR31, UR28, URZ ;  /* 0x0000001c1f1c7290 */ /* 0x000fc8000fffe0ff */
[----:B------:R-:W-:Y:S02]  /*2ab0*/  USHF.R.U32.HI UR30, URZ, UR14, UR28 ;  /* 0x0000000eff1e7299 */ /* 0x000fe4000801161c */
[----:B------:R-:W-:Y:S02]  /*2ac0*/  UIADD3 UR28, UPT, UPT, -UR29, URZ, URZ ;  /* 0x000000ff1d1c7290 */ /* 0x000fe4000fffe1ff */
[----:B------:R-:W-:Y:S02]  /*2ad0*/  UIADD3 UR30, UPT, UPT, -UR30, URZ, URZ ;  /* 0x000000ff1e1e7290 */ /* 0x000fe4000fffe1ff */
[----:B-1----:R-:W-:Y:S02]  /*2ae0*/  UIMAD UR6, UR5, UR28, UR6 ;  /* 0x0000001c050672a4 */ /* 0x002fe4000f8e0206 */
[----:B------:R-:W-:Y:S01]  /*2af0*/  UIMAD UR4, UR4, UR30, UR29 ;  /* 0x0000001e040472a4 */ /* 0x000fe2000f8e021d */
[----:B---3--:R-:W-:Y:S11]  /*2b00*/  BRA.U !UP1, `(.L_x_40) ;  /* 0xfffffff509fc7547 */ /* 0x008ff6000b83ffff */
.L_x_34:
[----:B------:R-:W-:Y:S01]  /*2b10*/  BAR.SYNC.DEFER_BLOCKING 0x2, 0x80 ;  /* 0x0082000000007b1d */ /* 0x000fe20000010000 */
[----:B------:R-:W-:-:S04]  /*2b20*/  ULOP3.LUT UR9, UR20, 0xffff, URZ, 0xc0, !UPT ;  /* 0x0000ffff14097892 */ /* 0x000fc8000f8ec0ff */
[----:B------:R-:W-:-:S03]  /*2b30*/  USHF.R.U32.HI UR9, URZ, 0x5, UR9 ;  /* 0x00000005ff097899 */ /* 0x000fc60008011609 */
[----:B------:R-:W3:Y:S01]  /*2b40*/  S2UR UR4, SR_CgaCtaId ;  /* 0x00000000000479c3 */ /* 0x000ee20000008800 */
[----:B------:R-:W-:Y:S01]  /*2b50*/  UMOV UR6, 0xffff ;  /* 0x0000ffff00067882 */ /* 0x000fe20000000000 */
[----:B------:R-:W-:Y:S02]  /*2b60*/  UIADD3 UR8, UPT, UPT, UR9, 0x10, URZ ;  /* 0x0000001009087890 */ /* 0x000fe4000fffe0ff */
[----:B------:R-:W-:Y:S01]  /*2b70*/  USHF.L.U32 UR6, UR6, UR9, URZ ;  /* 0x0000000906067299 */ /* 0x000fe200080006ff */
[----:B------:R-:W-:Y:S01]  /*2b80*/  NOP ;  /* 0x0000000000007918 */ /* 0x000fe20000000000 */
[----:B------:R-:W-:Y:S02]  /*2b90*/  UMOV UR5, 0x50 ;  /* 0x0000005000057882 */ /* 0x000fe40000000000 */
[----:B---3--:R-:W-:-:S03]  /*2ba0*/  ULEA UR4, UR4, UR5, 0x18 ;  /* 0x0000000504047291 */ /* 0x008fc6000f8ec0ff */
[----:B------:R-:W-:Y:S02]  /*2bb0*/  UMOV UR5, 0x1 ;  /* 0x0000000100057882 */ /* 0x000fe40000000000 */
[----:B------:R-:W-:-:S04]  /*2bc0*/  USHF.L.U32 UR8, UR5, UR8, URZ ;  /* 0x0000000805087299 */ /* 0x000fc800080006ff */
[----:B------:R-:W3:Y:S01]  /*2bd0*/  LDS R0, [UR4] ;  /* 0x00000004ff007984 */ /* 0x000ee20008000800 */
[----:B------:R-:W-:-:S04]  /*2be0*/  ULOP3.LUT UR8, UR8, UR6, URZ, 0xfc, !UPT ;  /* 0x0000000608087292 */ /* 0x000fc8000f8efcff */
[----:B------:R-:W-:Y:S01]  /*2bf0*/  ULOP3.LUT UR6, UR8, 0xffff, URZ, 0xc0, !UPT ;  /* 0x0000ffff08067892 */ /* 0x000fe2000f8ec0ff */
[----:B---3--:R-:W-:-:S13]  /*2c00*/  R2UR UR7, R0 ;  /* 0x00000000000772ca */ /* 0x008fda00000e0000 */
[----:B------:R-:W-:-:S04]  /*2c10*/  ULOP3.LUT UR5, UR8, 0xffff, UR7, 0x80, !UPT ;  /* 0x0000ffff08057892 */ /* 0x000fc8000f8e8007 */
[----:B------:R-:W-:-:S09]  /*2c20*/  UISETP.NE.AND UP0, UPT, UR5, UR6, UPT ;  /* 0x000000060500728c */ /* 0x000fd2000bf05270 */
[----:B------:R-:W-:Y:S05]  /*2c30*/  BRA.U UP0, `(.L_x_41) ;  /* 0x00000001004c7547 */ /* 0x000fea000b800000 */
[----:B------:R-:W-:Y:S02]  /*2c40*/  USHF.R.U32.HI UR5, URZ, 0x10, UR8 ;  /* 0x00000010ff057899 */ /* 0x000fe40008011608 */
[----:B------:R-:W-:-:S04]  /*2c50*/  USHF.R.U32.HI UR6, URZ, 0x10, UR7 ;  /* 0x00000010ff067899 */ /* 0x000fc80008011607 */
[----:B------:R-:W-:-:S04]  /*2c60*/  ULOP3.LUT UR6, UR6, UR5, URZ, 0xc0, !UPT ;  /* 0x0000000506067292 */ /* 0x000fc8000f8ec0ff */
[----:B------:R-:W-:-:S09]  /*2c70*/  UISETP.NE.AND UP0, UPT, UR6, UR5, UPT ;  /* 0x000000050600728c */ /* 0x000fd2000bf05270 */
[----:B------:R-:W-:Y:S05]  /*2c80*/  BRA.U UP0, `(.L_x_42) ;  /* 0x00000001002c7547 */ /* 0x000fea000b800000 */
[----:B-1----:R-:W1:Y:S01]  /*2c90*/  S2R R2, SR_LANEID ;  /* 0x0000000000027919 */ /* 0x002e620000000000 */
[----:B------:R-:W-:Y:S01]  /*2ca0*/  ULOP3.LUT UR8, URZ, UR8, URZ, 0x33, !UPT ;  /* 0x00000008ff087292 */ /* 0x000fe2000f8e33ff */
[----:B------:R-:W-:Y:S02]  /*2cb0*/  VOTEU.ANY UR6, UPT, PT ;  /* 0x0000000000067886 */ /* 0x000fe400038e0100 */
[----:B------:R-:W-:-:S03]  /*2cc0*/  UFLO.U32 UR6, UR6 ;  /* 0x00000006000672bd */ /* 0x000fc600080e0000 */
[----:B------:R-:W-:-:S04]  /*2cd0*/  IMAD.U32 R0, RZ, RZ, UR8 ;  /* 0x00000008ff007e24 */ /* 0x000fc8000f8e00ff */
[----:B------:R-:W3:Y:S02]  /*2ce0*/  REDUX UR5, R0 ;  /* 0x00000000000573c4 */ /* 0x000ee40000000000 */
[----:B------:R4:W-:Y:S01]  /*2cf0*/  UTCATOMSWS.AND URZ, UR8 ;  /* 0x0000000800ff79e3 */ /* 0x0009e20008000000 */
[----:B-1----:R-:W-:Y:S02]  /*2d00*/  ISETP.EQ.U32.AND P0, PT, R2, UR6, PT ;  /* 0x0000000602007c0c */ /* 0x002fe4000bf02070 */
[----:B---3--:R-:W-:-:S11]  /*2d10*/  MOV R2, UR5 ;  /* 0x0000000500027c02 */ /* 0x008fd60008000f00 */
[----:B------:R4:W-:Y:S01]  /*2d20*/  @P0 ATOMS.AND RZ, [UR4], R2 ;  /* 0x00000002ffff098c */ /* 0x0009e2000a800004 */
[----:B------:R-:W-:Y:S05]  /*2d30*/  BRA `(.L_x_43) ;  /* 0x0000000000147947 */ /* 0x000fea0003800000 */
.L_x_42:
[----:B-1----:R-:W-:Y:S02]  /*2d40*/  MOV R2, 0x2d60 ;  /* 0x00002d6000027802 */ /* 0x002fe40000000f00 */
[----:B--2---:R-:W-:Y:S05]  /*2d50*/  CALL.REL.NOINC `($__internal_0_$__cuda_sm10x_tcgen05_guardrail_trap_col_being_dealloced_not_returned_by_alloc) ;  /* 0x0000000000c87944 */ /* 0x004fea0003c00000 */
[----:B------:R-:W-:Y:S05]  /*2d60*/  BRA `(.L_x_43) ;  /* 0x0000000000087947 */ /* 0x000fea0003800000 */
.L_x_41:
[----:B-1----:R-:W-:Y:S02]  /*2d70*/  MOV R2, 0x2d90 ;  /* 0x00002d9000027802 */ /* 0x002fe40000000f00 */
[----:B--2---:R-:W-:Y:S05]  /*2d80*/  CALL.REL.NOINC `($__internal_2_$__cuda_sm10x_tcgen05_guardrail_trap_unallocated_columns_being_dealloced) ;  /* 0x0000000000d47944 */ /* 0x004fea0003c00000 */
.L_x_43:
[----:B------:R-:W-:Y:S01]  /*2d90*/  NOP ;  /* 0x0000000000007918 */ /* 0x000fe20000000000 */
[----:B------:R-:W-:-:S04]  /*2da0*/  DEPBAR.LE SB0, 0x0 ;  /* 0x000080000000791a */ /* 0x000fc80000000000 */
[----:B----4-:R-:W-:Y:S05]  /*2db0*/  EXIT ;  /* 0x000000000000794d */ /* 0x010fea0003800000 */
.L_x_17:
[----:B------:R-:W-:Y:S02]  /*2dc0*/  MOV R6, UR17 ;  /* 0x0000001100067c02 */ /* 0x000fe40008000f00 */
[----:B------:R-:W-:Y:S02]  /*2dd0*/  MOV R7, UR17 ;  /* 0x0000001100077c02 */ /* 0x000fe40008000f00 */
[----:B------:R-:W-:-:S07]  /*2de0*/  MOV R0, UR25 ;  /* 0x0000001900007c02 */ /* 0x000fce0008000f00 */
.L_x_44:
[----:B-1----:R1:W2:Y:S02]  /*2df0*/  SYNCS.PHASECHK.TRANS64.TRYWAIT P0, [R0+URZ+0x20], R7 ;  /* 0x00002007000075a7 */ /* 0x0022a400080011ff */
[----:B--2---:R-:W-:Y:S05]  /*2e00*/  @!P0 NANOSLEEP.SYNCS 0x989680 ;  /* 0x009896800000895d */ /* 0x004fea0003900000 */
[----:B------:R-:W2:Y:S02]  /*2e10*/  @!P0 SYNCS.PHASECHK.TRANS64 P0, [R0+URZ+0x20], R7 ;  /* 0x00002007000085a7 */ /* 0x000ea400080010ff */
[----:B--2---:R-:W-:Y:S05]  /*2e20*/  @!P0 BRA `(.L_x_44) ;  /* 0xfffffffc00f08947 */ /* 0x004fea000383ffff */
[----:B------:R-:W-:Y:S05]  /*2e30*/  BRA `(.L_x_16) ;  /* 0xffffffdc00887947 */ /* 0x000fea000383ffff */
.L_x_20:
[----:B------:R-:W-:Y:S02]  /*2e40*/  MOV R6, UR5 ;  /* 0x0000000500067c02 */ /* 0x000fe40008000f00 */
[----:B------:R-:W-:Y:S02]  /*2e50*/  MOV R7, UR5 ;  /* 0x0000000500077c02 */ /* 0x000fe40008000f00 */
[----:B------:R-:W-:-:S07]  /*2e60*/  MOV R0, UR4 ;  /* 0x0000000400007c02 */ /* 0x000fce0008000f00 */
.L_x_45:
[----:B-1----:R1:W5:Y:S02]  /*2e70*/  SYNCS.PHASECHK.TRANS64.TRYWAIT P0, [R0+URZ+0x20], R7 ;  /* 0x00002007000075a7 */ /* 0x00236400080011ff */
[----:B-----5:R-:W-:Y:S05]  /*2e80*/  @!P0 NANOSLEEP.SYNCS 0x989680 ;  /* 0x009896800000895d */ /* 0x020fea0003900000 */
[----:B------:R-:W5:Y:S02]  /*2e90*/  @!P0 SYNCS.PHASECHK.TRANS64 P0, [R0+URZ+0x20], R7 ;  /* 0x00002007000085a7 */ /* 0x000f6400080010ff */
[----:B-----5:R-:W-:Y:S05]  /*2ea0*/  @!P0 BRA `(.L_x_45) ;  /* 0xfffffffc00f08947 */ /* 0x020fea000383ffff */
[----:B------:R-:W-:Y:S05]  /*2eb0*/  BRA `(.L_x_46) ;  /* 0xffffffe000847947 */ /* 0x000fea000383ffff */
.L_x_23:
[----:B------:R-:W-:Y:S02]  /*2ec0*/  MOV R0, UR12 ;  /* 0x0000000c00007c02 */ /* 0x000fe40008000f00 */
[-C--:B------:R-:W-:Y:S02]  /*2ed0*/  MOV R6, R2.reuse ;  /* 0x0000000200067202 */ /* 0x080fe40000000f00 */
[----:B------:R-:W-:-:S07]  /*2ee0*/  MOV R7, R2 ;  /* 0x0000000200077202 */ /* 0x000fce0000000f00 */
.L_x_47:
[----:B-1----:R1:W4:Y:S02]  /*2ef0*/  SYNCS.PHASECHK.TRANS64.TRYWAIT P0, [R0+URZ+0x48], R7 ;  /* 0x00004807000075a7 */ /* 0x00232400080011ff */
[----:B----4-:R-:W-:Y:S05]  /*2f00*/  @!P0 NANOSLEEP.SYNCS 0x989680 ;  /* 0x009896800000895d */ /* 0x010fea0003900000 */
[----:B------:R-:W4:Y:S02]  /*2f10*/  @!P0 SYNCS.PHASECHK.TRANS64 P0, [R0+URZ+0x48], R7 ;  /* 0x00004807000085a7 */ /* 0x000f2400080010ff */
[----:B----4-:R-:W-:Y:S05]  /*2f20*/  @!P0 BRA `(.L_x_47) ;  /* 0xfffffffc00f08947 */ /* 0x010fea000383ffff */
[----:B------:R-:W-:Y:S05]  /*2f30*/  BRA `(.L_x_48) ;  /* 0xffffffe400c87947 */ /* 0x000fea000383ffff */
.L_x_25:
[----:B------:R-:W-:Y:S02]  /*2f40*/  MOV R6, UR26 ;  /* 0x0000001a00067c02 */ /* 0x000fe40008000f00 */
[----:B------:R-:W-:Y:S02]  /*2f50*/  MOV R7, UR26 ;  /* 0x0000001a00077c02 */ /* 0x000fe40008000f00 */
[----:B------:R-:W-:Y:S07]  /*2f60*/  MOV R0, UR17 ;  /* 0x0000001100007c02 */ /* 0x000fee0008000f00 */
.L_x_49:
[----:B-1----:R1:W4:Y:S02]  /*2f70*/  SYNCS.PHASECHK.TRANS64.TRYWAIT P1, [R0+URZ], R7 ;  /* 0x00000007000075a7 */ /* 0x00232400080211ff */
[----:B----4-:R-:W-:Y:S05]  /*2f80*/  @!P1 NANOSLEEP.SYNCS 0x989680 ;  /* 0x009896800000995d */ /* 0x010fea0003900000 */
[----:B------:R-:W4:Y:S02]  /*2f90*/  @!P1 SYNCS.PHASECHK.TRANS64 P1, [R0+URZ], R7 ;  /* 0x00000007000095a7 */ /* 0x000f2400080210ff */
[----:B----4-:R-:W-:Y:S05]  /*2fa0*/  @!P1 BRA `(.L_x_49) ;  /* 0xfffffffc00f09947 */ /* 0x010fea000383ffff */
[----:B------:R-:W-:Y:S05]  /*2fb0*/  BRA `(.L_x_24) ;  /* 0xffffffe8002c7947 */ /* 0x000fea000383ffff */
.L_x_28:
[----:B------:R-:W-:-:S07]  /*2fc0*/  MOV R7, R6 ;  /* 0x0000000600077202 */ /* 0x000fce0000000f00 */
.L_x_50:
[----:B-1----:R1:W4:Y:S02]  /*2fd0*/  SYNCS.PHASECHK.TRANS64.TRYWAIT P0, [R9+URZ+0x48], R7 ;  /* 0x00004807090075a7 */ /* 0x00232400080011ff */
[----:B----4-:R-:W-:Y:S05]  /*2fe0*/  @!P0 NANOSLEEP.SYNCS 0x989680 ;  /* 0x009896800000895d */ /* 0x010fea0003900000 */
[----:B------:R-:W4:Y:S02]  /*2ff0*/  @!P0 SYNCS.PHASECHK.TRANS64 P0, [R9+URZ+0x48], R7 ;  /* 0x00004807090085a7 */ /* 0x000f2400080010ff */
[----:B----4-:R-:W-:Y:S05]  /*3000*/  @!P0 BRA `(.L_x_50) ;  /* 0xfffffffc00f08947 */ /* 0x010fea000383ffff */
[----:B------:R-:W-:Y:S05]  /*3010*/  BRA `(.L_x_21) ;  /* 0xffffffe800a47947 */ /* 0x000fea000383ffff */
.L_x_35:
[----:B------:R-:W-:-:S07]  /*3020*/  MOV R5, R4 ;  /* 0x0000000400057202 */ /* 0x000fce0000000f00 */
.L_x_51:
[----:B-1----:R1:W2:Y:S02]  /*3030*/  SYNCS.PHASECHK.TRANS64.TRYWAIT P0, [R3+URZ+0x40], R5 ;  /* 0x00004005030075a7 */ /* 0x0022a400080011ff */
[----:B--2---:R-:W-:Y:S05]  /*3040*/  @!P0 NANOSLEEP.SYNCS 0x989680 ;  /* 0x009896800000895d */ /* 0x004fea0003900000 */
[----:B------:R-:W2:Y:S02]  /*3050*/  @!P0 SYNCS.PHASECHK.TRANS64 P0, [R3+URZ+0x40], R5 ;  /* 0x00004005030085a7 */ /* 0x000ea400080010ff */
[----:B--2---:R-:W-:Y:S05]  /*3060*/  @!P0 BRA `(.L_x_51) ;  /* 0xfffffffc00f08947 */ /* 0x004fea000383ffff */
[----:B------:R-:W-:Y:S05]  /*3070*/  BRA `(.L_x_52) ;  /* 0xfffffff000c07947 */ /* 0x000fea000383ffff */
        .weak           $__internal_0_$__cuda_sm10x_tcgen05_guardrail_trap_col_being_dealloced_not_returned_by_alloc
        .type           $__internal_0_$__cuda_sm10x_tcgen05_guardrail_trap_col_being_dealloced_not_returned_by_alloc,@function
        .size           $__internal_0_$__cuda_sm10x_tcgen05_guardrail_trap_col_being_dealloced_not_returned_by_alloc,($__internal_1_$__cuda_sm10x_tcgen05_guardrail_trap_phase_invalid_during_alloc - $__internal_0_$__cuda_sm10x_tcgen05_guardrail_trap_col_being_dealloced_not_returned_by_alloc)
$__internal_0_$__cuda_sm10x_tcgen05_guardrail_trap_col_being_dealloced_not_returned_by_alloc:
[----:B------:R-:W-:Y:S05]  /*3080*/  BPT.TRAP 0x1 ;  /* 0x000000040000795c */ /* 0x000fea0000300000 */
[----:B------:R-:W-:-:S04]  /*3090*/  HFMA2 R3, -RZ, RZ, 0, 0 ;  /* 0x00000000ff037431 */ /* 0x000fc800000001ff */
[----:B------:R-:W-:Y:S05]  /*30a0*/  RET.REL.NODEC R2 `(kernel_cutlass_kernel_cudnngemm_amaxdense_blockscaled_gemm_persistent_amaxSm100BlockScaledPersistentDenseGemmKernel_object_at__TiledMMA_ThrLayoutVMNK11110000_PermutationMNK____MMAAtom_Thr_0) ;  /* 0xffffffcc02d47950 */ /* 0x000fea0003c3ffff */
        .weak           $__internal_1_$__cuda_sm10x_tcgen05_guardrail_trap_phase_invalid_during_alloc
        .type           $__internal_1_$__cuda_sm10x_tcgen05_guardrail_trap_phase_invalid_during_alloc,@function
        .size           $__internal_1_$__cuda_sm10x_tcgen05_guardrail_trap_phase_invalid_during_alloc,($__internal_2_$__cuda_sm10x_tcgen05_guardrail_trap_unallocated_columns_being_dealloced - $__internal_1_$__cuda_sm10x_tcgen05_guardrail_trap_phase_invalid_during_alloc)
$__internal_1_$__cuda_sm10x_tcgen05_guardrail_trap_phase_invalid_during_alloc:
[----:B------:R-:W-:Y:S05]  /*30b0*/  BPT.TRAP 0x1 ;  /* 0x000000040000795c */ /* 0x000fea0000300000 */
[----:B------:R-:W-:-:S04]  /*30c0*/  MOV R5, 0x0 ;  /* 0x0000000000057802 */ /* 0x000fc80000000f00 */
[----:B------:R-:W-:Y:S05]  /*30d0*/  RET.REL.NODEC R4 `(kernel_cutlass_kernel_cudnngemm_amaxdense_blockscaled_gemm_persistent_amaxSm100BlockScaledPersistentDenseGemmKernel_object_at__TiledMMA_ThrLayoutVMNK11110000_PermutationMNK____MMAAtom_Thr_0) ;  /* 0xffffffcc04c87950 */ /* 0x000fea0003c3ffff */
        .weak           $__internal_2_$__cuda_sm10x_tcgen05_guardrail_trap_unallocated_columns_being_dealloced
        .type           $__internal_2_$__cuda_sm10x_tcgen05_guardrail_trap_unallocated_columns_being_dealloced,@function
        .size           $__internal_2_$__cuda_sm10x_tcgen05_guardrail_trap_unallocated_columns_being_dealloced,(.L_x_56 - $__internal_2_$__cuda_sm10x_tcgen05_guardrail_trap_unallocated_columns_being_dealloced)
$__internal_2_$__cuda_sm10x_tcgen05_guardrail_trap_unallocated_columns_being_dealloced:
[----:B------:R-:W-:Y:S05]  /*30e0*/  BPT.TRAP 0x1 ;  /* 0x000000040000795c */ /* 0x000fea0000300000 */
[----:B------:R-:W-:-:S04]  /*30f0*/  HFMA2 R3, -RZ, RZ, 0, 0 ;  /* 0x00000000ff037431 */ /* 0x000fc800000001ff */
[----:B------:R-:W-:Y:S05]  /*3100*/  RET.REL.NODEC R2 `(kernel_cutlass_kernel_cudnngemm_amaxdense_blockscaled_gemm_persistent_amaxSm100BlockScaledPersistentDenseGemmKernel_object_at__TiledMMA_ThrLayoutVMNK11110000_PermutationMNK____MMAAtom_Thr_0) ;  /* 0xffffffcc02bc7950 */ /* 0x000fea0003c3ffff */
.L_x_53:
[----:B------:R-:W-:-:S00]  /*3110*/  BRA `(.L_x_53) ;  /* 0xfffffffc00fc7947 */ /* 0x000fc0000383ffff */
[----:B------:R-:W-:-:S00]  /*3120*/  NOP ;  /* 0x0000000000007918 */ /* 0x000fc00000000000 */
        /* <DEDUP_REMOVED lines=13> */
.L_x_56:


//--------------------- .nv.shared.kernel_cutlass_kernel_cudnngemm_amaxdense_blockscaled_gemm_persistent_amaxSm100BlockScaledPersistentDenseGemmKernel_object_at__TiledMMA_ThrLayoutVMNK11110000_PermutationMNK____MMAAtom_Thr_0 --------------------------
	.section	.nv.shared.kernel_cutlass_kernel_cudnngemm_amaxdense_blockscaled_gemm_persistent_amaxSm100BlockScaledPersistentDenseGemmKernel_object_at__TiledMMA_ThrLayoutVMNK11110000_PermutationMNK____MMAAtom_Thr_0,"aw",@nobits
	.sectionflags	@""
	.align	1024
	.zero		1024


//--------------------- .nv.shared.reserved.0     --------------------------
	.section	.nv.shared.reserved.0,"aw",@nobits
	.align	8
	.weak		__nv_reservedSMEM_offset_0_alias
	.size		__nv_reservedSMEM_offset_0_alias, 0, 64
	.other		__nv_reservedSMEM_offset_0_alias,@"STO_CUDA_RESERVED_SHARED STV_DEFAULT"
__nv_reservedSMEM_offset_0_alias:
	.zero		0
.nv.shared.reserved.0:
	.zero		64
	.weak		__nv_reservedSMEM_allocation_phase
	.type		__nv_reservedSMEM_allocation_phase,@object
	.size		__nv_reservedSMEM_allocation_phase,(.L_0 - __nv_reservedSMEM_allocation_phase)
__nv_reservedSMEM_allocation_phase:
	.zero		1
.L_0:
	.zero		7
	.weak		__nv_reservedSMEM_devtool_atexit_pc
	.type		__nv_reservedSMEM_devtool_atexit_pc,@object
	.size		__nv_reservedSMEM_devtool_atexit_pc,(__nv_reservedSMEM_allocation_mask - __nv_reservedSMEM_devtool_atexit_pc)
__nv_reservedSMEM_devtool_atexit_pc:
	.zero		8
	.weak		__nv_reservedSMEM_allocation_mask
	.type		__nv_reservedSMEM_allocation_mask,@object
	.size		__nv_reservedSMEM_allocation_mask,(.L_2 - __nv_reservedSMEM_allocation_mask)
__nv_reservedSMEM_allocation_mask:
	.zero		4
.L_2:


//--------------------- .nv.constant0.kernel_cutlass_kernel_cudnngemm_amaxdense_blockscaled_gemm_persistent_amaxSm100BlockScaledPersistentDenseGemmKernel_object_at__TiledMMA_ThrLayoutVMNK11110000_PermutationMNK____MMAAtom_Thr_0 --------------------------
	.section	.nv.constant0.kernel_cutlass_kernel_cudnngemm_amaxdense_blockscaled_gemm_persistent_amaxSm100BlockScaledPersistentDenseGemmKernel_object_at__TiledMMA_ThrLayoutVMNK11110000_PermutationMNK____MMAAtom_Thr_0,"a",@progbits
	.sectionflags	@""
	.align	4
.nv.constant0.kernel_cutlass_kernel_cudnngemm_amaxdense_blockscaled_gemm_persistent_amaxSm100BlockScaledPersistentDenseGemmKernel_object_at__TiledMMA_ThrLayoutVMNK11110000_PermutationMNK____MMAAtom_Thr_0:
	.zero		1644


//--------------------- SYMBOLS --------------------------

	.type		.nv.reservedSmem.offset0,@object
	.size		.nv.reservedSmem.offset0,0x4
	.type		.nv.reservedSmem.cap,@object
	.size		.nv.reservedSmem.cap,0x4
